//
// Generated by NVIDIA NVVM Compiler
//
// Compiler Build ID: CL-36424714
// Cuda compilation tools, release 13.0, V13.0.88
// Based on NVVM 20.0.0
//

.version 9.0
.target sm_100
.address_size 64

	// .globl	_Z11mean_filterPfS_iii

.visible .entry _Z11mean_filterPfS_iii(
	.param .u64 .ptr .align 1 _Z11mean_filterPfS_iii_param_0,
	.param .u64 .ptr .align 1 _Z11mean_filterPfS_iii_param_1,
	.param .u32 _Z11mean_filterPfS_iii_param_2,
	.param .u32 _Z11mean_filterPfS_iii_param_3,
	.param .u32 _Z11mean_filterPfS_iii_param_4
)
{
	.reg .pred 	%p<18>;
	.reg .b32 	%r<62>;
	.reg .b32 	%f<90>;
	.reg .b64 	%rd<15>;

	ld.param.u64 	%rd4, [_Z11mean_filterPfS_iii_param_0];
	ld.param.u64 	%rd3, [_Z11mean_filterPfS_iii_param_1];
	ld.param.u32 	%r31, [_Z11mean_filterPfS_iii_param_2];
	ld.param.u32 	%r32, [_Z11mean_filterPfS_iii_param_3];
	ld.param.u32 	%r33, [_Z11mean_filterPfS_iii_param_4];
	cvta.to.global.u64 	%rd1, %rd4;
	mov.u32 	%r34, %ctaid.x;
	mov.u32 	%r35, %ntid.x;
	mul.lo.s32 	%r1, %r34, %r35;
	mov.u32 	%r2, %tid.x;
	add.s32 	%r3, %r1, %r2;
	mov.u32 	%r36, %ctaid.y;
	mov.u32 	%r37, %ntid.y;
	mov.u32 	%r38, %tid.y;
	mad.lo.s32 	%r4, %r36, %r37, %r38;
	shr.u32 	%r39, %r31, 31;
	add.s32 	%r40, %r31, %r39;
	shr.s32 	%r5, %r40, 1;
	setp.le.s32 	%p1, %r3, %r5;
	@%p1 bra 	$L__BB0_19;
	neg.s32 	%r6, %r5;
	sub.s32 	%r44, %r33, %r5;
	setp.ge.s32 	%p2, %r3, %r44;
	setp.le.s32 	%p3, %r4, %r5;
	sub.s32 	%r45, %r32, %r5;
	setp.ge.s32 	%p4, %r4, %r45;
	or.pred  	%p5, %p2, %p4;
	or.pred  	%p6, %p5, %p3;
	@%p6 bra 	$L__BB0_19;
	setp.lt.s32 	%p7, %r5, %r6;
	mov.f32 	%f88, 0f00000000;
	@%p7 bra 	$L__BB0_18;
	sub.s32 	%r7, %r5, %r6;
	add.s32 	%r46, %r7, 1;
	and.b32  	%r8, %r46, 15;
	add.s32 	%r9, %r8, -1;
	and.b32  	%r10, %r46, 7;
	add.s32 	%r11, %r10, -1;
	and.b32  	%r12, %r46, 3;
	add.s32 	%r47, %r2, %r6;
	add.s32 	%r13, %r47, %r1;
	and.b32  	%r48, %r46, -16;
	neg.s32 	%r14, %r48;
	mov.f32 	%f88, 0f00000000;
	mov.u32 	%r55, %r6;
$L__BB0_4:
	mov.u32 	%r15, %r55;
	setp.lt.u32 	%p8, %r7, 15;
	add.s32 	%r49, %r15, %r4;
	mul.lo.s32 	%r16, %r49, %r33;
	add.s32 	%r17, %r16, %r3;
	mov.u32 	%r59, %r6;
	@%p8 bra 	$L__BB0_7;
	add.s32 	%r57, %r13, %r16;
	mov.u32 	%r56, %r14;
	mov.u32 	%r59, %r6;
$L__BB0_6:
	.pragma "nounroll";
	mul.wide.s32 	%rd5, %r57, 4;
	add.s64 	%rd6, %rd1, %rd5;
	ld.global.f32 	%f20, [%rd6];
	add.f32 	%f21, %f88, %f20;
	ld.global.f32 	%f22, [%rd6+4];
	add.f32 	%f23, %f21, %f22;
	ld.global.f32 	%f24, [%rd6+8];
	add.f32 	%f25, %f23, %f24;
	ld.global.f32 	%f26, [%rd6+12];
	add.f32 	%f27, %f25, %f26;
	ld.global.f32 	%f28, [%rd6+16];
	add.f32 	%f29, %f27, %f28;
	ld.global.f32 	%f30, [%rd6+20];
	add.f32 	%f31, %f29, %f30;
	ld.global.f32 	%f32, [%rd6+24];
	add.f32 	%f33, %f31, %f32;
	ld.global.f32 	%f34, [%rd6+28];
	add.f32 	%f35, %f33, %f34;
	ld.global.f32 	%f36, [%rd6+32];
	add.f32 	%f37, %f35, %f36;
	ld.global.f32 	%f38, [%rd6+36];
	add.f32 	%f39, %f37, %f38;
	ld.global.f32 	%f40, [%rd6+40];
	add.f32 	%f41, %f39, %f40;
	ld.global.f32 	%f42, [%rd6+44];
	add.f32 	%f43, %f41, %f42;
	ld.global.f32 	%f44, [%rd6+48];
	add.f32 	%f45, %f43, %f44;
	ld.global.f32 	%f46, [%rd6+52];
	add.f32 	%f47, %f45, %f46;
	ld.global.f32 	%f48, [%rd6+56];
	add.f32 	%f49, %f47, %f48;
	ld.global.f32 	%f50, [%rd6+60];
	add.f32 	%f88, %f49, %f50;
	add.s32 	%r59, %r59, 16;
	add.s32 	%r57, %r57, 16;
	add.s32 	%r56, %r56, 16;
	setp.ne.s32 	%p9, %r56, 0;
	@%p9 bra 	$L__BB0_6;
$L__BB0_7:
	setp.eq.s32 	%p10, %r8, 0;
	@%p10 bra 	$L__BB0_17;
	setp.lt.u32 	%p11, %r9, 7;
	@%p11 bra 	$L__BB0_10;
	add.s32 	%r50, %r17, %r59;
	mul.wide.s32 	%rd7, %r50, 4;
	add.s64 	%rd8, %rd1, %rd7;
	ld.global.f32 	%f52, [%rd8];
	add.f32 	%f53, %f88, %f52;
	ld.global.f32 	%f54, [%rd8+4];
	add.f32 	%f55, %f53, %f54;
	ld.global.f32 	%f56, [%rd8+8];
	add.f32 	%f57, %f55, %f56;
	ld.global.f32 	%f58, [%rd8+12];
	add.f32 	%f59, %f57, %f58;
	ld.global.f32 	%f60, [%rd8+16];
	add.f32 	%f61, %f59, %f60;
	ld.global.f32 	%f62, [%rd8+20];
	add.f32 	%f63, %f61, %f62;
	ld.global.f32 	%f64, [%rd8+24];
	add.f32 	%f65, %f63, %f64;
	ld.global.f32 	%f66, [%rd8+28];
	add.f32 	%f88, %f65, %f66;
	add.s32 	%r59, %r59, 8;
$L__BB0_10:
	setp.eq.s32 	%p12, %r10, 0;
	@%p12 bra 	$L__BB0_17;
	setp.lt.u32 	%p13, %r11, 3;
	@%p13 bra 	$L__BB0_13;
	add.s32 	%r51, %r17, %r59;
	mul.wide.s32 	%rd9, %r51, 4;
	add.s64 	%rd10, %rd1, %rd9;
	ld.global.f32 	%f68, [%rd10];
	add.f32 	%f69, %f88, %f68;
	ld.global.f32 	%f70, [%rd10+4];
	add.f32 	%f71, %f69, %f70;
	ld.global.f32 	%f72, [%rd10+8];
	add.f32 	%f73, %f71, %f72;
	ld.global.f32 	%f74, [%rd10+12];
	add.f32 	%f88, %f73, %f74;
	add.s32 	%r59, %r59, 4;
$L__BB0_13:
	setp.eq.s32 	%p14, %r12, 0;
	@%p14 bra 	$L__BB0_17;
	setp.eq.s32 	%p15, %r12, 1;
	add.s32 	%r52, %r17, %r59;
	mul.wide.s32 	%rd11, %r52, 4;
	add.s64 	%rd2, %rd1, %rd11;
	ld.global.f32 	%f75, [%rd2];
	add.f32 	%f88, %f88, %f75;
	@%p15 bra 	$L__BB0_17;
	setp.eq.s32 	%p16, %r12, 2;
	ld.global.f32 	%f76, [%rd2+4];
	add.f32 	%f88, %f88, %f76;
	@%p16 bra 	$L__BB0_17;
	ld.global.f32 	%f77, [%rd2+8];
	add.f32 	%f88, %f88, %f77;
$L__BB0_17:
	add.s32 	%r55, %r15, 1;
	setp.ne.s32 	%p17, %r15, %r5;
	@%p17 bra 	$L__BB0_4;
$L__BB0_18:
	mul.lo.s32 	%r53, %r31, %r31;
	cvt.rn.f32.u32 	%f78, %r53;
	div.rn.f32 	%f79, %f88, %f78;
	mad.lo.s32 	%r54, %r33, %r4, %r3;
	cvta.to.global.u64 	%rd12, %rd3;
	mul.wide.s32 	%rd13, %r54, 4;
	add.s64 	%rd14, %rd12, %rd13;
	st.global.f32 	[%rd14], %f79;
$L__BB0_19:
	ret;

}
	// .globl	_Z12rgb2gray_gpuPfS_ii
.visible .entry _Z12rgb2gray_gpuPfS_ii(
	.param .u64 .ptr .align 1 _Z12rgb2gray_gpuPfS_ii_param_0,
	.param .u64 .ptr .align 1 _Z12rgb2gray_gpuPfS_ii_param_1,
	.param .u32 _Z12rgb2gray_gpuPfS_ii_param_2,
	.param .u32 _Z12rgb2gray_gpuPfS_ii_param_3
)
{
	.reg .pred 	%p<4>;
	.reg .b32 	%r<15>;
	.reg .b32 	%f<7>;
	.reg .b64 	%rd<9>;

	ld.param.u64 	%rd1, [_Z12rgb2gray_gpuPfS_ii_param_0];
	ld.param.u64 	%rd2, [_Z12rgb2gray_gpuPfS_ii_param_1];
	ld.param.u32 	%r4, [_Z12rgb2gray_gpuPfS_ii_param_2];
	ld.param.u32 	%r3, [_Z12rgb2gray_gpuPfS_ii_param_3];
	mov.u32 	%r6, %ctaid.x;
	mov.u32 	%r7, %ntid.x;
	mov.u32 	%r8, %tid.x;
	mad.lo.s32 	%r1, %r6, %r7, %r8;
	mov.u32 	%r9, %ctaid.y;
	mov.u32 	%r10, %ntid.y;
	mov.u32 	%r11, %tid.y;
	mad.lo.s32 	%r12, %r9, %r10, %r11;
	setp.ge.s32 	%p1, %r1, %r3;
	setp.ge.s32 	%p2, %r12, %r4;
	or.pred  	%p3, %p1, %p2;
	@%p3 bra 	$L__BB1_2;
	cvta.to.global.u64 	%rd3, %rd1;
	cvta.to.global.u64 	%rd4, %rd2;
	mad.lo.s32 	%r13, %r3, %r12, %r1;
	mul.lo.s32 	%r14, %r13, 3;
	mul.wide.s32 	%rd5, %r14, 4;
	add.s64 	%rd6, %rd3, %rd5;
	ld.global.f32 	%f1, [%rd6];
	ld.global.f32 	%f2, [%rd6+4];
	add.f32 	%f3, %f1, %f2;
	ld.global.f32 	%f4, [%rd6+8];
	add.f32 	%f5, %f3, %f4;
	div.rn.f32 	%f6, %f5, 0f40400000;
	mul.wide.s32 	%rd7, %r13, 4;
	add.s64 	%rd8, %rd4, %rd7;
	st.global.f32 	[%rd8], %f6;
$L__BB1_2:
	ret;

}
	// .globl	_Z18warpPerspectiveGpuPfS_S_iii
.visible .entry _Z18warpPerspectiveGpuPfS_S_iii(
	.param .u64 .ptr .align 1 _Z18warpPerspectiveGpuPfS_S_iii_param_0,
	.param .u64 .ptr .align 1 _Z18warpPerspectiveGpuPfS_S_iii_param_1,
	.param .u64 .ptr .align 1 _Z18warpPerspectiveGpuPfS_S_iii_param_2,
	.param .u32 _Z18warpPerspectiveGpuPfS_S_iii_param_3,
	.param .u32 _Z18warpPerspectiveGpuPfS_S_iii_param_4,
	.param .u32 _Z18warpPerspectiveGpuPfS_S_iii_param_5
)
{
	.reg .pred 	%p<14>;
	.reg .b32 	%r<64>;
	.reg .b32 	%f<95>;
	.reg .b64 	%rd<41>;

	ld.param.u64 	%rd5, [_Z18warpPerspectiveGpuPfS_S_iii_param_0];
	ld.param.u64 	%rd4, [_Z18warpPerspectiveGpuPfS_S_iii_param_2];
	ld.param.u32 	%r32, [_Z18warpPerspectiveGpuPfS_S_iii_param_3];
	ld.param.u32 	%r30, [_Z18warpPerspectiveGpuPfS_S_iii_param_4];
	ld.param.u32 	%r31, [_Z18warpPerspectiveGpuPfS_S_iii_param_5];
	cvta.to.global.u64 	%rd1, %rd5;
	mov.u32 	%r33, %ctaid.x;
	mov.u32 	%r34, %ntid.x;
	mov.u32 	%r35, %tid.x;
	mad.lo.s32 	%r1, %r33, %r34, %r35;
	mov.u32 	%r36, %ctaid.y;
	mov.u32 	%r37, %ntid.y;
	mov.u32 	%r38, %tid.y;
	mad.lo.s32 	%r39, %r36, %r37, %r38;
	setp.ge.s32 	%p1, %r1, %r30;
	setp.ge.s32 	%p2, %r39, %r32;
	or.pred  	%p3, %p1, %p2;
	@%p3 bra 	$L__BB2_13;
	cvta.to.global.u64 	%rd6, %rd4;
	ld.global.f32 	%f11, [%rd6];
	cvt.rn.f32.s32 	%f12, %r1;
	ld.global.f32 	%f13, [%rd6+4];
	cvt.rn.f32.u32 	%f14, %r39;
	mul.f32 	%f15, %f13, %f14;
	fma.rn.f32 	%f16, %f11, %f12, %f15;
	ld.global.f32 	%f17, [%rd6+8];
	add.f32 	%f18, %f17, %f16;
	ld.global.f32 	%f19, [%rd6+12];
	ld.global.f32 	%f20, [%rd6+16];
	mul.f32 	%f21, %f20, %f14;
	fma.rn.f32 	%f22, %f19, %f12, %f21;
	ld.global.f32 	%f23, [%rd6+20];
	add.f32 	%f24, %f23, %f22;
	ld.global.f32 	%f25, [%rd6+24];
	ld.global.f32 	%f26, [%rd6+28];
	mul.f32 	%f27, %f26, %f14;
	fma.rn.f32 	%f28, %f25, %f12, %f27;
	ld.global.f32 	%f29, [%rd6+32];
	add.f32 	%f30, %f29, %f28;
	div.rn.f32 	%f1, %f18, %f30;
	div.rn.f32 	%f2, %f24, %f30;
	cvt.rmi.f32.f32 	%f3, %f1;
	cvt.rmi.f32.f32 	%f31, %f2;
	min.f32 	%f32, %f3, %f31;
	setp.lt.f32 	%p4, %f32, 0f00000000;
	@%p4 bra 	$L__BB2_13;
	add.f32 	%f5, %f3, 0f3F800000;
	cvt.rn.f32.s32 	%f33, %r30;
	setp.ge.f32 	%p5, %f5, %f33;
	@%p5 bra 	$L__BB2_13;
	add.f32 	%f6, %f31, 0f3F800000;
	cvt.rn.f32.u32 	%f34, %r32;
	setp.ge.f32 	%p6, %f6, %f34;
	@%p6 bra 	$L__BB2_13;
	sub.f32 	%f35, %f1, %f3;
	sub.f32 	%f36, %f2, %f31;
	mul.f32 	%f7, %f35, %f36;
	sub.f32 	%f37, %f6, %f2;
	mul.f32 	%f8, %f35, %f37;
	sub.f32 	%f38, %f5, %f1;
	mul.f32 	%f9, %f36, %f38;
	mul.f32 	%f10, %f38, %f37;
	cvt.rzi.s32.f32 	%r40, %f6;
	cvt.rzi.s32.f32 	%r41, %f3;
	mad.lo.s32 	%r3, %r40, %r30, %r41;
	cvt.rzi.s32.f32 	%r42, %f31;
	mad.lo.s32 	%r4, %r42, %r30, %r41;
	mad.lo.s32 	%r5, %r30, %r39, %r1;
	setp.lt.s32 	%p7, %r31, 1;
	@%p7 bra 	$L__BB2_13;
	mul.lo.s32 	%r8, %r3, %r31;
	add.s32 	%r6, %r8, %r31;
	mul.lo.s32 	%r9, %r4, %r31;
	add.s32 	%r7, %r9, %r31;
	mul.lo.s32 	%r10, %r5, %r31;
	setp.lt.u32 	%p8, %r31, 4;
	mov.b32 	%r63, 0;
	@%p8 bra 	$L__BB2_8;
	and.b32  	%r44, %r31, 2147483644;
	neg.s32 	%r61, %r44;
	add.s64 	%rd8, %rd1, 8;
	mov.u32 	%r56, %r9;
	mov.u32 	%r57, %r10;
	mov.u32 	%r58, %r8;
	mov.u32 	%r59, %r7;
	mov.u32 	%r60, %r6;
$L__BB2_7:
	.pragma "nounroll";
	ld.param.u64 	%rd39, [_Z18warpPerspectiveGpuPfS_S_iii_param_1];
	and.b32  	%r63, %r31, 2147483644;
	mul.wide.s32 	%rd7, %r60, 4;
	add.s64 	%rd9, %rd8, %rd7;
	mul.wide.s32 	%rd10, %r59, 4;
	add.s64 	%rd11, %rd8, %rd10;
	mul.wide.s32 	%rd12, %r58, 4;
	add.s64 	%rd13, %rd8, %rd12;
	mul.wide.s32 	%rd14, %r57, 4;
	cvta.to.global.u64 	%rd15, %rd39;
	add.s64 	%rd16, %rd15, %rd14;
	mul.wide.s32 	%rd17, %r56, 4;
	add.s64 	%rd18, %rd8, %rd17;
	ld.global.f32 	%f39, [%rd9+-8];
	ld.global.f32 	%f40, [%rd11+-8];
	mul.f32 	%f41, %f8, %f40;
	fma.rn.f32 	%f42, %f7, %f39, %f41;
	ld.global.f32 	%f43, [%rd13+-8];
	fma.rn.f32 	%f44, %f9, %f43, %f42;
	ld.global.f32 	%f45, [%rd18+-8];
	fma.rn.f32 	%f46, %f10, %f45, %f44;
	st.global.f32 	[%rd16], %f46;
	ld.global.f32 	%f47, [%rd9+-4];
	ld.global.f32 	%f48, [%rd11+-4];
	mul.f32 	%f49, %f8, %f48;
	fma.rn.f32 	%f50, %f7, %f47, %f49;
	ld.global.f32 	%f51, [%rd13+-4];
	fma.rn.f32 	%f52, %f9, %f51, %f50;
	ld.global.f32 	%f53, [%rd18+-4];
	fma.rn.f32 	%f54, %f10, %f53, %f52;
	st.global.f32 	[%rd16+4], %f54;
	ld.global.f32 	%f55, [%rd9];
	ld.global.f32 	%f56, [%rd11];
	mul.f32 	%f57, %f8, %f56;
	fma.rn.f32 	%f58, %f7, %f55, %f57;
	ld.global.f32 	%f59, [%rd13];
	fma.rn.f32 	%f60, %f9, %f59, %f58;
	ld.global.f32 	%f61, [%rd18];
	fma.rn.f32 	%f62, %f10, %f61, %f60;
	st.global.f32 	[%rd16+8], %f62;
	ld.global.f32 	%f63, [%rd9+4];
	ld.global.f32 	%f64, [%rd11+4];
	mul.f32 	%f65, %f8, %f64;
	fma.rn.f32 	%f66, %f7, %f63, %f65;
	ld.global.f32 	%f67, [%rd13+4];
	fma.rn.f32 	%f68, %f9, %f67, %f66;
	ld.global.f32 	%f69, [%rd18+4];
	fma.rn.f32 	%f70, %f10, %f69, %f68;
	st.global.f32 	[%rd16+12], %f70;
	add.s32 	%r61, %r61, 4;
	add.s32 	%r60, %r60, 4;
	add.s32 	%r59, %r59, 4;
	add.s32 	%r58, %r58, 4;
	add.s32 	%r57, %r57, 4;
	add.s32 	%r56, %r56, 4;
	setp.ne.s32 	%p9, %r61, 0;
	@%p9 bra 	$L__BB2_7;
$L__BB2_8:
	and.b32  	%r26, %r31, 3;
	setp.eq.s32 	%p10, %r26, 0;
	@%p10 bra 	$L__BB2_13;
	ld.param.u64 	%rd40, [_Z18warpPerspectiveGpuPfS_S_iii_param_1];
	cvta.to.global.u64 	%rd2, %rd40;
	setp.eq.s32 	%p11, %r26, 1;
	@%p11 bra 	$L__BB2_11;
	add.s32 	%r45, %r63, %r6;
	mul.wide.s32 	%rd19, %r45, 4;
	add.s64 	%rd20, %rd1, %rd19;
	ld.global.f32 	%f71, [%rd20];
	add.s32 	%r46, %r63, %r7;
	mul.wide.s32 	%rd21, %r46, 4;
	add.s64 	%rd22, %rd1, %rd21;
	ld.global.f32 	%f72, [%rd22];
	mul.f32 	%f73, %f8, %f72;
	fma.rn.f32 	%f74, %f7, %f71, %f73;
	add.s32 	%r47, %r63, %r8;
	mul.wide.s32 	%rd23, %r47, 4;
	add.s64 	%rd24, %rd1, %rd23;
	ld.global.f32 	%f75, [%rd24];
	fma.rn.f32 	%f76, %f9, %f75, %f74;
	add.s32 	%r48, %r63, %r9;
	mul.wide.s32 	%rd25, %r48, 4;
	add.s64 	%rd26, %rd1, %rd25;
	ld.global.f32 	%f77, [%rd26];
	fma.rn.f32 	%f78, %f10, %f77, %f76;
	add.s32 	%r49, %r63, %r10;
	mul.wide.s32 	%rd27, %r49, 4;
	add.s64 	%rd28, %rd2, %rd27;
	st.global.f32 	[%rd28], %f78;
	ld.global.f32 	%f79, [%rd20+4];
	ld.global.f32 	%f80, [%rd22+4];
	mul.f32 	%f81, %f8, %f80;
	fma.rn.f32 	%f82, %f7, %f79, %f81;
	ld.global.f32 	%f83, [%rd24+4];
	fma.rn.f32 	%f84, %f9, %f83, %f82;
	ld.global.f32 	%f85, [%rd26+4];
	fma.rn.f32 	%f86, %f10, %f85, %f84;
	st.global.f32 	[%rd28+4], %f86;
	add.s32 	%r63, %r63, 2;
$L__BB2_11:
	and.b32  	%r50, %r31, 1;
	setp.eq.b32 	%p12, %r50, 1;
	not.pred 	%p13, %p12;
	@%p13 bra 	$L__BB2_13;
	add.s32 	%r51, %r63, %r6;
	mul.wide.s32 	%rd29, %r51, 4;
	add.s64 	%rd30, %rd1, %rd29;
	ld.global.f32 	%f87, [%rd30];
	add.s32 	%r52, %r63, %r7;
	mul.wide.s32 	%rd31, %r52, 4;
	add.s64 	%rd32, %rd1, %rd31;
	ld.global.f32 	%f88, [%rd32];
	mul.f32 	%f89, %f8, %f88;
	fma.rn.f32 	%f90, %f7, %f87, %f89;
	add.s32 	%r53, %r63, %r8;
	mul.wide.s32 	%rd33, %r53, 4;
	add.s64 	%rd34, %rd1, %rd33;
	ld.global.f32 	%f91, [%rd34];
	fma.rn.f32 	%f92, %f9, %f91, %f90;
	add.s32 	%r54, %r63, %r9;
	mul.wide.s32 	%rd35, %r54, 4;
	add.s64 	%rd36, %rd1, %rd35;
	ld.global.f32 	%f93, [%rd36];
	fma.rn.f32 	%f94, %f10, %f93, %f92;
	add.s32 	%r55, %r63, %r10;
	mul.wide.s32 	%rd37, %r55, 4;
	add.s64 	%rd38, %rd2, %rd37;
	st.global.f32 	[%rd38], %f94;
$L__BB2_13:
	ret;

}
	// .globl	_Z17compute_disparityPfS_Piiiii
.visible .entry _Z17compute_disparityPfS_Piiiii(
	.param .u64 .ptr .align 1 _Z17compute_disparityPfS_Piiiii_param_0,
	.param .u64 .ptr .align 1 _Z17compute_disparityPfS_Piiiii_param_1,
	.param .u64 .ptr .align 1 _Z17compute_disparityPfS_Piiiii_param_2,
	.param .u32 _Z17compute_disparityPfS_Piiiii_param_3,
	.param .u32 _Z17compute_disparityPfS_Piiiii_param_4,
	.param .u32 _Z17compute_disparityPfS_Piiiii_param_5,
	.param .u32 _Z17compute_disparityPfS_Piiiii_param_6
)
{
	.reg .pred 	%p<66>;
	.reg .b32 	%r<134>;
	.reg .b32 	%f<148>;
	.reg .b64 	%rd<37>;

	ld.param.u64 	%rd4, [_Z17compute_disparityPfS_Piiiii_param_0];
	ld.param.u64 	%rd5, [_Z17compute_disparityPfS_Piiiii_param_1];
	ld.param.u64 	%rd3, [_Z17compute_disparityPfS_Piiiii_param_2];
	ld.param.u32 	%r68, [_Z17compute_disparityPfS_Piiiii_param_3];
	ld.param.u32 	%r65, [_Z17compute_disparityPfS_Piiiii_param_4];
	ld.param.u32 	%r117, [_Z17compute_disparityPfS_Piiiii_param_5];
	ld.param.u32 	%r67, [_Z17compute_disparityPfS_Piiiii_param_6];
	cvta.to.global.u64 	%rd1, %rd5;
	cvta.to.global.u64 	%rd2, %rd4;
	mov.u32 	%r69, %ctaid.x;
	mov.u32 	%r70, %ntid.x;
	mov.u32 	%r71, %tid.x;
	mad.lo.s32 	%r1, %r69, %r70, %r71;
	mov.u32 	%r72, %ctaid.y;
	mov.u32 	%r73, %ntid.y;
	mov.u32 	%r74, %tid.y;
	mad.lo.s32 	%r75, %r72, %r73, %r74;
	setp.ge.s32 	%p4, %r1, %r65;
	setp.ge.s32 	%p5, %r75, %r68;
	or.pred  	%p6, %p4, %p5;
	@%p6 bra 	$L__BB3_30;
	setp.lt.s32 	%p7, %r117, 0;
	setp.lt.s32 	%p8, %r1, %r117;
	mov.b32 	%r133, 0;
	or.pred  	%p9, %p7, %p8;
	@%p9 bra 	$L__BB3_29;
	shr.u32 	%r77, %r67, 31;
	add.s32 	%r78, %r67, %r77;
	shr.s32 	%r4, %r78, 1;
	neg.s32 	%r3, %r4;
	setp.ge.s32 	%p10, %r4, %r3;
	@%p10 bra 	$L__BB3_5;
	add.s32 	%r5, %r117, -1;
	mov.b32 	%r133, 0;
	mov.f32 	%f124, 0f4B189680;
$L__BB3_4:
	setp.le.s32 	%p62, %r5, %r1;
	setp.gt.f32 	%p63, %f124, 0f00000000;
	selp.b32 	%r133, %r117, %r133, %p63;
	selp.f32 	%f124, 0f00000000, %f124, %p63;
	add.s32 	%r9, %r117, -1;
	setp.ne.s32 	%p64, %r117, 0;
	and.pred  	%p65, %p64, %p62;
	mov.u32 	%r117, %r9;
	@%p65 bra 	$L__BB3_4;
	bra.uni 	$L__BB3_29;
$L__BB3_5:
	add.s32 	%r10, %r117, -1;
	sub.s32 	%r11, %r4, %r3;
	add.s32 	%r80, %r11, 1;
	and.b32  	%r12, %r80, 3;
	add.s32 	%r81, %r3, %r75;
	mul.lo.s32 	%r13, %r81, %r65;
	add.s32 	%r82, %r81, 1;
	setp.lt.s32 	%p11, %r82, %r68;
	setp.gt.s32 	%p12, %r82, -1;
	and.pred  	%p1, %p11, %p12;
	add.s32 	%r14, %r13, %r65;
	add.s32 	%r15, %r3, 2;
	add.s32 	%r83, %r81, 2;
	setp.lt.s32 	%p13, %r83, %r68;
	setp.gt.s32 	%p14, %r83, -1;
	and.pred  	%p2, %p13, %p14;
	mul.lo.s32 	%r16, %r83, %r65;
	add.s32 	%r17, %r3, 3;
	add.s32 	%r18, %r75, 1;
	mul.lo.s32 	%r19, %r65, 12;
	add.s32 	%r20, %r75, 3;
	add.s32 	%r21, %r75, 2;
	mov.b32 	%r133, 0;
	mov.f32 	%f125, 0f4B189680;
$L__BB3_6:
	mov.f32 	%f139, 0f00000000;
	mov.u32 	%r121, %r3;
	mov.f32 	%f138, %f139;
$L__BB3_7:
	setp.eq.s32 	%p15, %r12, 0;
	add.s32 	%r25, %r121, %r1;
	sub.s32 	%r84, %r1, %r117;
	add.s32 	%r26, %r121, %r84;
	setp.lt.s32 	%p16, %r25, %r65;
	setp.gt.s32 	%p17, %r25, -1;
	and.pred  	%p18, %p16, %p17;
	setp.lt.s32 	%p19, %r26, %r65;
	setp.gt.s32 	%p20, %r26, -1;
	and.pred  	%p21, %p19, %p20;
	and.pred  	%p3, %p18, %p21;
	mov.u32 	%r122, %r3;
	@%p15 bra 	$L__BB3_16;
	add.s32 	%r85, %r3, %r75;
	setp.lt.s32 	%p22, %r85, %r68;
	setp.gt.s32 	%p23, %r85, -1;
	and.pred  	%p24, %p22, %p23;
	and.pred  	%p26, %p3, %p24;
	not.pred 	%p27, %p26;
	@%p27 bra 	$L__BB3_10;
	add.s32 	%r86, %r13, %r25;
	add.s32 	%r87, %r13, %r26;
	mul.lo.s32 	%r88, %r87, 3;
	mul.lo.s32 	%r89, %r86, 3;
	add.f32 	%f139, %f139, 0f3F800000;
	mul.wide.s32 	%rd6, %r89, 4;
	add.s64 	%rd7, %rd2, %rd6;
	ld.global.f32 	%f44, [%rd7];
	mul.wide.s32 	%rd8, %r88, 4;
	add.s64 	%rd9, %rd1, %rd8;
	ld.global.f32 	%f45, [%rd9];
	sub.f32 	%f46, %f44, %f45;
	fma.rn.f32 	%f47, %f46, %f46, %f138;
	ld.global.f32 	%f48, [%rd7+4];
	ld.global.f32 	%f49, [%rd9+4];
	sub.f32 	%f50, %f48, %f49;
	fma.rn.f32 	%f51, %f50, %f50, %f47;
	ld.global.f32 	%f52, [%rd7+8];
	ld.global.f32 	%f53, [%rd9+8];
	sub.f32 	%f54, %f52, %f53;
	fma.rn.f32 	%f138, %f54, %f54, %f51;
$L__BB3_10:
	add.s32 	%r122, %r3, 1;
	setp.eq.s32 	%p28, %r12, 1;
	@%p28 bra 	$L__BB3_16;
	and.pred  	%p29, %p3, %p1;
	not.pred 	%p30, %p29;
	@%p30 bra 	$L__BB3_13;
	add.s32 	%r90, %r14, %r25;
	add.s32 	%r91, %r14, %r26;
	mul.lo.s32 	%r92, %r91, 3;
	mul.lo.s32 	%r93, %r90, 3;
	add.f32 	%f139, %f139, 0f3F800000;
	mul.wide.s32 	%rd10, %r93, 4;
	add.s64 	%rd11, %rd2, %rd10;
	ld.global.f32 	%f55, [%rd11];
	mul.wide.s32 	%rd12, %r92, 4;
	add.s64 	%rd13, %rd1, %rd12;
	ld.global.f32 	%f56, [%rd13];
	sub.f32 	%f57, %f55, %f56;
	fma.rn.f32 	%f58, %f57, %f57, %f138;
	ld.global.f32 	%f59, [%rd11+4];
	ld.global.f32 	%f60, [%rd13+4];
	sub.f32 	%f61, %f59, %f60;
	fma.rn.f32 	%f62, %f61, %f61, %f58;
	ld.global.f32 	%f63, [%rd11+8];
	ld.global.f32 	%f64, [%rd13+8];
	sub.f32 	%f65, %f63, %f64;
	fma.rn.f32 	%f138, %f65, %f65, %f62;
$L__BB3_13:
	setp.eq.s32 	%p31, %r12, 2;
	mov.u32 	%r122, %r15;
	@%p31 bra 	$L__BB3_16;
	and.pred  	%p32, %p3, %p2;
	not.pred 	%p33, %p32;
	mov.u32 	%r122, %r17;
	@%p33 bra 	$L__BB3_16;
	add.s32 	%r94, %r16, %r25;
	add.s32 	%r95, %r16, %r26;
	mul.lo.s32 	%r96, %r95, 3;
	mul.lo.s32 	%r97, %r94, 3;
	add.f32 	%f139, %f139, 0f3F800000;
	mul.wide.s32 	%rd14, %r97, 4;
	add.s64 	%rd15, %rd2, %rd14;
	ld.global.f32 	%f66, [%rd15];
	mul.wide.s32 	%rd16, %r96, 4;
	add.s64 	%rd17, %rd1, %rd16;
	ld.global.f32 	%f67, [%rd17];
	sub.f32 	%f68, %f66, %f67;
	fma.rn.f32 	%f69, %f68, %f68, %f138;
	ld.global.f32 	%f70, [%rd15+4];
	ld.global.f32 	%f71, [%rd17+4];
	sub.f32 	%f72, %f70, %f71;
	fma.rn.f32 	%f73, %f72, %f72, %f69;
	ld.global.f32 	%f74, [%rd15+8];
	ld.global.f32 	%f75, [%rd17+8];
	sub.f32 	%f76, %f74, %f75;
	fma.rn.f32 	%f138, %f76, %f76, %f73;
	mov.u32 	%r122, %r17;
$L__BB3_16:
	setp.lt.u32 	%p34, %r11, 3;
	@%p34 bra 	$L__BB3_27;
	sub.s32 	%r132, %r122, %r4;
	add.s32 	%r98, %r18, %r122;
	mul.lo.s32 	%r99, %r65, %r98;
	add.s32 	%r100, %r26, %r99;
	mul.lo.s32 	%r131, %r100, 3;
	add.s32 	%r101, %r25, %r99;
	mul.lo.s32 	%r130, %r101, 3;
	add.s32 	%r129, %r20, %r122;
	mul.lo.s32 	%r102, %r65, %r129;
	add.s32 	%r103, %r26, %r102;
	mul.lo.s32 	%r128, %r103, 3;
	add.s32 	%r104, %r25, %r102;
	mul.lo.s32 	%r127, %r104, 3;
	add.s32 	%r105, %r21, %r122;
	mul.lo.s32 	%r106, %r65, %r105;
	add.s32 	%r107, %r26, %r106;
	mul.lo.s32 	%r126, %r107, 3;
	add.s32 	%r108, %r25, %r106;
	mul.lo.s32 	%r125, %r108, 3;
	add.s32 	%r109, %r75, %r122;
	mul.lo.s32 	%r110, %r65, %r109;
	add.s32 	%r111, %r26, %r110;
	mul.lo.s32 	%r124, %r111, 3;
	add.s32 	%r112, %r25, %r110;
	mul.lo.s32 	%r123, %r112, 3;
$L__BB3_18:
	add.s32 	%r49, %r129, -2;
	add.s32 	%r113, %r129, -3;
	setp.lt.s32 	%p35, %r113, %r68;
	setp.gt.s32 	%p36, %r113, -1;
	and.pred  	%p37, %p35, %p36;
	and.pred  	%p38, %p3, %p37;
	not.pred 	%p39, %p38;
	@%p39 bra 	$L__BB3_20;
	add.f32 	%f139, %f139, 0f3F800000;
	mul.wide.s32 	%rd18, %r123, 4;
	add.s64 	%rd19, %rd2, %rd18;
	ld.global.f32 	%f77, [%rd19];
	mul.wide.s32 	%rd20, %r124, 4;
	add.s64 	%rd21, %rd1, %rd20;
	ld.global.f32 	%f78, [%rd21];
	sub.f32 	%f79, %f77, %f78;
	fma.rn.f32 	%f80, %f79, %f79, %f138;
	ld.global.f32 	%f81, [%rd19+4];
	ld.global.f32 	%f82, [%rd21+4];
	sub.f32 	%f83, %f81, %f82;
	fma.rn.f32 	%f84, %f83, %f83, %f80;
	ld.global.f32 	%f85, [%rd19+8];
	ld.global.f32 	%f86, [%rd21+8];
	sub.f32 	%f87, %f85, %f86;
	fma.rn.f32 	%f138, %f87, %f87, %f84;
$L__BB3_20:
	setp.lt.s32 	%p40, %r49, %r68;
	setp.gt.s32 	%p41, %r49, -1;
	and.pred  	%p42, %p40, %p41;
	and.pred  	%p43, %p3, %p42;
	not.pred 	%p44, %p43;
	@%p44 bra 	$L__BB3_22;
	add.f32 	%f139, %f139, 0f3F800000;
	mul.wide.s32 	%rd22, %r130, 4;
	add.s64 	%rd23, %rd2, %rd22;
	ld.global.f32 	%f88, [%rd23];
	mul.wide.s32 	%rd24, %r131, 4;
	add.s64 	%rd25, %rd1, %rd24;
	ld.global.f32 	%f89, [%rd25];
	sub.f32 	%f90, %f88, %f89;
	fma.rn.f32 	%f91, %f90, %f90, %f138;
	ld.global.f32 	%f92, [%rd23+4];
	ld.global.f32 	%f93, [%rd25+4];
	sub.f32 	%f94, %f92, %f93;
	fma.rn.f32 	%f95, %f94, %f94, %f91;
	ld.global.f32 	%f96, [%rd23+8];
	ld.global.f32 	%f97, [%rd25+8];
	sub.f32 	%f98, %f96, %f97;
	fma.rn.f32 	%f138, %f98, %f98, %f95;
$L__BB3_22:
	add.s32 	%r114, %r49, 1;
	setp.lt.s32 	%p45, %r114, %r68;
	setp.gt.s32 	%p46, %r114, -1;
	and.pred  	%p47, %p45, %p46;
	and.pred  	%p48, %p3, %p47;
	not.pred 	%p49, %p48;
	@%p49 bra 	$L__BB3_24;
	add.f32 	%f139, %f139, 0f3F800000;
	mul.wide.s32 	%rd26, %r125, 4;
	add.s64 	%rd27, %rd2, %rd26;
	ld.global.f32 	%f99, [%rd27];
	mul.wide.s32 	%rd28, %r126, 4;
	add.s64 	%rd29, %rd1, %rd28;
	ld.global.f32 	%f100, [%rd29];
	sub.f32 	%f101, %f99, %f100;
	fma.rn.f32 	%f102, %f101, %f101, %f138;
	ld.global.f32 	%f103, [%rd27+4];
	ld.global.f32 	%f104, [%rd29+4];
	sub.f32 	%f105, %f103, %f104;
	fma.rn.f32 	%f106, %f105, %f105, %f102;
	ld.global.f32 	%f107, [%rd27+8];
	ld.global.f32 	%f108, [%rd29+8];
	sub.f32 	%f109, %f107, %f108;
	fma.rn.f32 	%f138, %f109, %f109, %f106;
$L__BB3_24:
	setp.lt.s32 	%p50, %r129, %r68;
	setp.gt.s32 	%p51, %r129, -1;
	and.pred  	%p52, %p50, %p51;
	and.pred  	%p53, %p3, %p52;
	not.pred 	%p54, %p53;
	@%p54 bra 	$L__BB3_26;
	add.f32 	%f139, %f139, 0f3F800000;
	mul.wide.s32 	%rd30, %r127, 4;
	add.s64 	%rd31, %rd2, %rd30;
	ld.global.f32 	%f110, [%rd31];
	mul.wide.s32 	%rd32, %r128, 4;
	add.s64 	%rd33, %rd1, %rd32;
	ld.global.f32 	%f111, [%rd33];
	sub.f32 	%f112, %f110, %f111;
	fma.rn.f32 	%f113, %f112, %f112, %f138;
	ld.global.f32 	%f114, [%rd31+4];
	ld.global.f32 	%f115, [%rd33+4];
	sub.f32 	%f116, %f114, %f115;
	fma.rn.f32 	%f117, %f116, %f116, %f113;
	ld.global.f32 	%f118, [%rd31+8];
	ld.global.f32 	%f119, [%rd33+8];
	sub.f32 	%f120, %f118, %f119;
	fma.rn.f32 	%f138, %f120, %f120, %f117;
$L__BB3_26:
	add.s32 	%r132, %r132, 4;
	add.s32 	%r131, %r131, %r19;
	add.s32 	%r130, %r130, %r19;
	add.s32 	%r129, %r129, 4;
	add.s32 	%r128, %r128, %r19;
	add.s32 	%r127, %r127, %r19;
	add.s32 	%r126, %r126, %r19;
	add.s32 	%r125, %r125, %r19;
	add.s32 	%r124, %r124, %r19;
	add.s32 	%r123, %r123, %r19;
	setp.ne.s32 	%p55, %r132, 1;
	@%p55 bra 	$L__BB3_18;
$L__BB3_27:
	add.s32 	%r60, %r121, 1;
	setp.ne.s32 	%p56, %r121, %r4;
	mov.u32 	%r121, %r60;
	@%p56 bra 	$L__BB3_7;
	setp.le.s32 	%p57, %r10, %r1;
	setp.gt.f32 	%p58, %f139, 0f00000000;
	div.rn.f32 	%f121, %f138, %f139;
	selp.f32 	%f122, %f121, %f138, %p58;
	setp.lt.f32 	%p59, %f122, %f125;
	selp.b32 	%r133, %r117, %r133, %p59;
	selp.f32 	%f125, %f122, %f125, %p59;
	add.s32 	%r62, %r117, -1;
	setp.gt.s32 	%p60, %r117, 0;
	and.pred  	%p61, %p60, %p57;
	mov.u32 	%r117, %r62;
	@%p61 bra 	$L__BB3_6;
$L__BB3_29:
	mad.lo.s32 	%r116, %r65, %r75, %r1;
	cvta.to.global.u64 	%rd34, %rd3;
	mul.wide.s32 	%rd35, %r116, 4;
	add.s64 	%rd36, %rd34, %rd35;
	st.global.u32 	[%rd36], %r133;
$L__BB3_30:
	ret;

}
	// .globl	_Z18gaussian_smoothingPfS_S_iii
.visible .entry _Z18gaussian_smoothingPfS_S_iii(
	.param .u64 .ptr .align 1 _Z18gaussian_smoothingPfS_S_iii_param_0,
	.param .u64 .ptr .align 1 _Z18gaussian_smoothingPfS_S_iii_param_1,
	.param .u64 .ptr .align 1 _Z18gaussian_smoothingPfS_S_iii_param_2,
	.param .u32 _Z18gaussian_smoothingPfS_S_iii_param_3,
	.param .u32 _Z18gaussian_smoothingPfS_S_iii_param_4,
	.param .u32 _Z18gaussian_smoothingPfS_S_iii_param_5
)
{
	.reg .pred 	%p<17>;
	.reg .b32 	%r<166>;
	.reg .b32 	%f<68>;
	.reg .b64 	%rd<71>;

	ld.param.u64 	%rd4, [_Z18gaussian_smoothingPfS_S_iii_param_0];
	ld.param.u64 	%rd5, [_Z18gaussian_smoothingPfS_S_iii_param_1];
	ld.param.u64 	%rd6, [_Z18gaussian_smoothingPfS_S_iii_param_2];
	ld.param.u32 	%r98, [_Z18gaussian_smoothingPfS_S_iii_param_3];
	ld.param.u32 	%r99, [_Z18gaussian_smoothingPfS_S_iii_param_4];
	ld.param.u32 	%r100, [_Z18gaussian_smoothingPfS_S_iii_param_5];
	cvta.to.global.u64 	%rd1, %rd6;
	cvta.to.global.u64 	%rd2, %rd4;
	cvta.to.global.u64 	%rd3, %rd5;
	mov.u32 	%r101, %ctaid.x;
	mov.u32 	%r102, %ntid.x;
	mul.lo.s32 	%r1, %r101, %r102;
	mov.u32 	%r2, %tid.x;
	add.s32 	%r3, %r1, %r2;
	mov.u32 	%r103, %ctaid.y;
	mov.u32 	%r104, %ntid.y;
	mul.lo.s32 	%r4, %r103, %r104;
	mov.u32 	%r5, %tid.y;
	add.s32 	%r6, %r4, %r5;
	shr.u32 	%r105, %r98, 31;
	add.s32 	%r106, %r98, %r105;
	shr.s32 	%r7, %r106, 1;
	setp.le.s32 	%p1, %r3, %r7;
	@%p1 bra 	$L__BB4_19;
	neg.s32 	%r8, %r7;
	sub.s32 	%r110, %r100, %r7;
	setp.ge.s32 	%p2, %r3, %r110;
	setp.le.s32 	%p3, %r6, %r7;
	sub.s32 	%r111, %r99, %r7;
	setp.ge.s32 	%p4, %r6, %r111;
	or.pred  	%p5, %p2, %p4;
	or.pred  	%p6, %p5, %p3;
	@%p6 bra 	$L__BB4_19;
	setp.lt.s32 	%p7, %r98, 1;
	add.s32 	%r9, %r8, %r6;
	mad.lo.s32 	%r112, %r100, %r6, %r3;
	mul.lo.s32 	%r10, %r112, 3;
	@%p7 bra 	$L__BB4_18;
	add.s32 	%r11, %r98, -1;
	and.b32  	%r12, %r98, 7;
	add.s32 	%r13, %r12, -1;
	and.b32  	%r14, %r98, 3;
	and.b32  	%r15, %r98, 2147483640;
	and.b32  	%r16, %r98, 1;
	neg.s32 	%r17, %r15;
	shl.b32 	%r18, %r98, 3;
	shl.b32 	%r19, %r98, 1;
	mul.lo.s32 	%r20, %r98, 3;
	shl.b32 	%r21, %r98, 2;
	mul.lo.s32 	%r22, %r98, 5;
	mul.lo.s32 	%r23, %r98, 6;
	mul.lo.s32 	%r24, %r98, 7;
	mul.lo.s32 	%r25, %r100, 3;
	add.s32 	%r115, %r2, %r8;
	add.s32 	%r116, %r115, %r1;
	add.s32 	%r117, %r5, %r8;
	add.s32 	%r118, %r117, %r4;
	mad.lo.s32 	%r26, %r100, %r118, %r116;
	mul.lo.s32 	%r27, %r100, 24;
	mul.lo.s32 	%r28, %r100, 6;
	mul.lo.s32 	%r29, %r100, 9;
	mul.lo.s32 	%r30, %r100, 12;
	mul.lo.s32 	%r31, %r100, 15;
	mul.lo.s32 	%r32, %r100, 18;
	mul.lo.s32 	%r33, %r100, 21;
	add.s32 	%r34, %r8, %r3;
	mov.b32 	%r144, 0;
$L__BB4_4:
	add.s32 	%r36, %r28, %r144;
	add.s32 	%r37, %r29, %r144;
	add.s32 	%r38, %r30, %r144;
	add.s32 	%r39, %r31, %r144;
	mov.f32 	%f67, 0f00000000;
	mov.b32 	%r145, 0;
$L__BB4_5:
	setp.lt.u32 	%p8, %r11, 7;
	add.s32 	%r41, %r34, %r145;
	mov.b32 	%r164, 0;
	@%p8 bra 	$L__BB4_8;
	add.s32 	%r161, %r98, %r145;
	add.s32 	%r160, %r19, %r145;
	add.s32 	%r159, %r20, %r145;
	add.s32 	%r158, %r21, %r145;
	add.s32 	%r157, %r22, %r145;
	add.s32 	%r156, %r23, %r145;
	add.s32 	%r155, %r24, %r145;
	add.s32 	%r121, %r26, %r145;
	mul.lo.s32 	%r122, %r121, 3;
	add.s32 	%r146, %r144, %r122;
	add.s32 	%r153, %r146, %r25;
	add.s32 	%r152, %r36, %r122;
	add.s32 	%r151, %r37, %r122;
	add.s32 	%r150, %r38, %r122;
	add.s32 	%r149, %r39, %r122;
	add.s32 	%r148, %r146, %r32;
	add.s32 	%r147, %r146, %r33;
	mov.u32 	%r154, %r145;
	mov.u32 	%r162, %r17;
$L__BB4_7:
	.pragma "nounroll";
	mul.wide.s32 	%rd9, %r146, 4;
	add.s64 	%rd10, %rd2, %rd9;
	ld.global.f32 	%f16, [%rd10];
	mul.wide.u32 	%rd11, %r154, 4;
	add.s64 	%rd12, %rd1, %rd11;
	ld.global.f32 	%f17, [%rd12];
	fma.rn.f32 	%f18, %f16, %f17, %f67;
	mul.wide.s32 	%rd13, %r153, 4;
	add.s64 	%rd14, %rd2, %rd13;
	ld.global.f32 	%f19, [%rd14];
	mul.wide.u32 	%rd15, %r161, 4;
	add.s64 	%rd16, %rd1, %rd15;
	ld.global.f32 	%f20, [%rd16];
	fma.rn.f32 	%f21, %f19, %f20, %f18;
	mul.wide.s32 	%rd17, %r152, 4;
	add.s64 	%rd18, %rd2, %rd17;
	ld.global.f32 	%f22, [%rd18];
	mul.wide.u32 	%rd19, %r160, 4;
	add.s64 	%rd20, %rd1, %rd19;
	ld.global.f32 	%f23, [%rd20];
	fma.rn.f32 	%f24, %f22, %f23, %f21;
	mul.wide.s32 	%rd21, %r151, 4;
	add.s64 	%rd22, %rd2, %rd21;
	ld.global.f32 	%f25, [%rd22];
	mul.wide.u32 	%rd23, %r159, 4;
	add.s64 	%rd24, %rd1, %rd23;
	ld.global.f32 	%f26, [%rd24];
	fma.rn.f32 	%f27, %f25, %f26, %f24;
	mul.wide.s32 	%rd25, %r150, 4;
	add.s64 	%rd26, %rd2, %rd25;
	ld.global.f32 	%f28, [%rd26];
	mul.wide.u32 	%rd27, %r158, 4;
	add.s64 	%rd28, %rd1, %rd27;
	ld.global.f32 	%f29, [%rd28];
	fma.rn.f32 	%f30, %f28, %f29, %f27;
	mul.wide.s32 	%rd29, %r149, 4;
	add.s64 	%rd30, %rd2, %rd29;
	ld.global.f32 	%f31, [%rd30];
	mul.wide.u32 	%rd31, %r157, 4;
	add.s64 	%rd32, %rd1, %rd31;
	ld.global.f32 	%f32, [%rd32];
	fma.rn.f32 	%f33, %f31, %f32, %f30;
	mul.wide.s32 	%rd33, %r148, 4;
	add.s64 	%rd34, %rd2, %rd33;
	ld.global.f32 	%f34, [%rd34];
	mul.wide.u32 	%rd35, %r156, 4;
	add.s64 	%rd36, %rd1, %rd35;
	ld.global.f32 	%f35, [%rd36];
	fma.rn.f32 	%f36, %f34, %f35, %f33;
	mul.wide.s32 	%rd37, %r147, 4;
	add.s64 	%rd38, %rd2, %rd37;
	ld.global.f32 	%f37, [%rd38];
	mul.wide.u32 	%rd39, %r155, 4;
	add.s64 	%rd40, %rd1, %rd39;
	ld.global.f32 	%f38, [%rd40];
	fma.rn.f32 	%f67, %f37, %f38, %f36;
	add.s32 	%r162, %r162, 8;
	add.s32 	%r161, %r161, %r18;
	add.s32 	%r160, %r160, %r18;
	add.s32 	%r159, %r159, %r18;
	add.s32 	%r158, %r158, %r18;
	add.s32 	%r157, %r157, %r18;
	add.s32 	%r156, %r156, %r18;
	add.s32 	%r155, %r155, %r18;
	add.s32 	%r154, %r154, %r18;
	add.s32 	%r153, %r153, %r27;
	add.s32 	%r152, %r152, %r27;
	add.s32 	%r151, %r151, %r27;
	add.s32 	%r150, %r150, %r27;
	add.s32 	%r149, %r149, %r27;
	add.s32 	%r148, %r148, %r27;
	add.s32 	%r147, %r147, %r27;
	add.s32 	%r146, %r146, %r27;
	setp.ne.s32 	%p9, %r162, 0;
	mov.u32 	%r164, %r15;
	@%p9 bra 	$L__BB4_7;
$L__BB4_8:
	setp.eq.s32 	%p10, %r12, 0;
	@%p10 bra 	$L__BB4_16;
	setp.lt.u32 	%p11, %r13, 3;
	@%p11 bra 	$L__BB4_11;
	add.s32 	%r123, %r9, %r164;
	mad.lo.s32 	%r124, %r123, %r100, %r41;
	mad.lo.s32 	%r125, %r164, %r98, %r145;
	mad.lo.s32 	%r126, %r124, 3, %r144;
	mul.wide.s32 	%rd41, %r126, 4;
	add.s64 	%rd42, %rd2, %rd41;
	ld.global.f32 	%f40, [%rd42];
	mul.wide.u32 	%rd43, %r125, 4;
	add.s64 	%rd44, %rd1, %rd43;
	ld.global.f32 	%f41, [%rd44];
	fma.rn.f32 	%f42, %f40, %f41, %f67;
	add.s32 	%r127, %r125, %r98;
	add.s32 	%r128, %r126, %r25;
	mul.wide.s32 	%rd45, %r128, 4;
	add.s64 	%rd46, %rd2, %rd45;
	ld.global.f32 	%f43, [%rd46];
	mul.wide.u32 	%rd47, %r127, 4;
	add.s64 	%rd48, %rd1, %rd47;
	ld.global.f32 	%f44, [%rd48];
	fma.rn.f32 	%f45, %f43, %f44, %f42;
	add.s32 	%r129, %r127, %r98;
	add.s32 	%r130, %r128, %r25;
	mul.wide.s32 	%rd49, %r130, 4;
	add.s64 	%rd50, %rd2, %rd49;
	ld.global.f32 	%f46, [%rd50];
	mul.wide.u32 	%rd51, %r129, 4;
	add.s64 	%rd52, %rd1, %rd51;
	ld.global.f32 	%f47, [%rd52];
	fma.rn.f32 	%f48, %f46, %f47, %f45;
	add.s32 	%r131, %r129, %r98;
	add.s32 	%r132, %r130, %r25;
	mul.wide.s32 	%rd53, %r132, 4;
	add.s64 	%rd54, %rd2, %rd53;
	ld.global.f32 	%f49, [%rd54];
	mul.wide.u32 	%rd55, %r131, 4;
	add.s64 	%rd56, %rd1, %rd55;
	ld.global.f32 	%f50, [%rd56];
	fma.rn.f32 	%f67, %f49, %f50, %f48;
	add.s32 	%r164, %r164, 4;
$L__BB4_11:
	setp.eq.s32 	%p12, %r14, 0;
	@%p12 bra 	$L__BB4_16;
	setp.eq.s32 	%p13, %r14, 1;
	@%p13 bra 	$L__BB4_14;
	add.s32 	%r133, %r9, %r164;
	mad.lo.s32 	%r134, %r133, %r100, %r41;
	mad.lo.s32 	%r135, %r164, %r98, %r145;
	mad.lo.s32 	%r136, %r134, 3, %r144;
	mul.wide.s32 	%rd57, %r136, 4;
	add.s64 	%rd58, %rd2, %rd57;
	ld.global.f32 	%f52, [%rd58];
	mul.wide.u32 	%rd59, %r135, 4;
	add.s64 	%rd60, %rd1, %rd59;
	ld.global.f32 	%f53, [%rd60];
	fma.rn.f32 	%f54, %f52, %f53, %f67;
	add.s32 	%r137, %r135, %r98;
	add.s32 	%r138, %r136, %r25;
	mul.wide.s32 	%rd61, %r138, 4;
	add.s64 	%rd62, %rd2, %rd61;
	ld.global.f32 	%f55, [%rd62];
	mul.wide.u32 	%rd63, %r137, 4;
	add.s64 	%rd64, %rd1, %rd63;
	ld.global.f32 	%f56, [%rd64];
	fma.rn.f32 	%f67, %f55, %f56, %f54;
	add.s32 	%r164, %r164, 2;
$L__BB4_14:
	setp.eq.s32 	%p14, %r16, 0;
	@%p14 bra 	$L__BB4_16;
	add.s32 	%r139, %r9, %r164;
	mad.lo.s32 	%r140, %r139, %r100, %r41;
	mad.lo.s32 	%r141, %r164, %r98, %r145;
	mad.lo.s32 	%r142, %r140, 3, %r144;
	mul.wide.s32 	%rd65, %r142, 4;
	add.s64 	%rd66, %rd2, %rd65;
	ld.global.f32 	%f57, [%rd66];
	mul.wide.u32 	%rd67, %r141, 4;
	add.s64 	%rd68, %rd1, %rd67;
	ld.global.f32 	%f58, [%rd68];
	fma.rn.f32 	%f67, %f57, %f58, %f67;
$L__BB4_16:
	add.s32 	%r145, %r145, 1;
	setp.ne.s32 	%p15, %r145, %r98;
	@%p15 bra 	$L__BB4_5;
	add.s32 	%r143, %r144, %r10;
	mul.wide.s32 	%rd69, %r143, 4;
	add.s64 	%rd70, %rd3, %rd69;
	st.global.f32 	[%rd70], %f67;
	add.s32 	%r144, %r144, 1;
	setp.eq.s32 	%p16, %r144, 3;
	@%p16 bra 	$L__BB4_19;
	bra.uni 	$L__BB4_4;
$L__BB4_18:
	mul.wide.s32 	%rd7, %r10, 4;
	add.s64 	%rd8, %rd3, %rd7;
	mov.b32 	%r113, 0;
	st.global.u32 	[%rd8], %r113;
	st.global.u32 	[%rd8+4], %r113;
	st.global.u32 	[%rd8+8], %r113;
$L__BB4_19:
	ret;

}


// ===== COMPILED SASS (sm_100) =====

	.target	sm_100

	.elftype	@"ET_EXEC"


//--------------------- .note.nv.tkinfo           --------------------------
	.section	.note.nv.tkinfo,"",@"SHT_NOTE"
	.sectionflags	@"SHF_NOTE_NV_TKINFO"
	.tkinfo
        /*0018*/ 	.word	0x00000002
        /*0030*/ 	.string	""
        /*0030*/ 	.string	"ptxas"
        /*0030*/ 	.string	"Cuda compilation tools, release 13.0, V13.0.88"
        /*0030*/ 	.string	"Build cuda_13.0.r13.0/compiler.36424714_0"
        /*0030*/ 	.string	"-arch sm_100 -m 64 "



//--------------------- .note.nv.cuinfo           --------------------------
	.section	.note.nv.cuinfo,"",@"SHT_NOTE"
	.sectionflags	@"SHF_NOTE_NV_CUINFO"
        /*0018*/ 	.short	0x0002
        /*001a*/ 	.short	0x0064
        /*001c*/ 	.short	0x0082
	.zero		2


//--------------------- .nv.info                  --------------------------
	.section	.nv.info,"",@"SHT_CUDA_INFO"
	.align	4


	//----- nvinfo : EIATTR_REGCOUNT
	.align		4
        /*0000*/ 	.byte	0x04, 0x2f
        /*0002*/ 	.short	(.L_1 - .L_0)
	.align		4
.L_0:
        /*0004*/ 	.word	index@(_Z11mean_filterPfS_iii)
        /*0008*/ 	.word	0x0000001f


	//----- nvinfo : EIATTR_FRAME_SIZE
	.align		4
.L_1:
        /*000c*/ 	.byte	0x04, 0x11
        /*000e*/ 	.short	(.L_3 - .L_2)
	.align		4
.L_2:
        /*0010*/ 	.word	index@($__internal_3_$__cuda_sm3x_div_rn_noftz_f32_slowpath)
        /*0014*/ 	.word	0x00000000


	//----- nvinfo : EIATTR_FRAME_SIZE
	.align		4
.L_3:
        /*0018*/ 	.byte	0x04, 0x11
        /*001a*/ 	.short	(.L_5 - .L_4)
	.align		4
.L_4:
        /*001c*/ 	.word	index@(_Z11mean_filterPfS_iii)
        /*0020*/ 	.word	0x00000000


	//----- nvinfo : EIATTR_REGCOUNT
	.align		4
.L_5:
        /*0024*/ 	.byte	0x04, 0x2f
        /*0026*/ 	.short	(.L_7 - .L_6)
	.align		4
.L_6:
        /*0028*/ 	.word	index@(_Z12rgb2gray_gpuPfS_ii)
        /*002c*/ 	.word	0x0000000d


	//----- nvinfo : EIATTR_FRAME_SIZE
	.align		4
.L_7:
        /*0030*/ 	.byte	0x04, 0x11
        /*0032*/ 	.short	(.L_9 - .L_8)
	.align		4
.L_8:
        /*0034*/ 	.word	index@($__internal_2_$__cuda_sm3x_div_rn_noftz_f32_slowpath)
        /*0038*/ 	.word	0x00000000


	//----- nvinfo : EIATTR_FRAME_SIZE
	.align		4
.L_9:
        /*003c*/ 	.byte	0x04, 0x11
        /*003e*/ 	.short	(.L_11 - .L_10)
	.align		4
.L_10:
        /*0040*/ 	.word	index@(_Z12rgb2gray_gpuPfS_ii)
        /*0044*/ 	.word	0x00000000


	//----- nvinfo : EIATTR_REGCOUNT
	.align		4
.L_11:
        /*0048*/ 	.byte	0x04, 0x2f
        /*004a*/ 	.short	(.L_13 - .L_12)
	.align		4
.L_12:
        /*004c*/ 	.word	index@(_Z18warpPerspectiveGpuPfS_S_iii)
        /*0050*/ 	.word	0x00000028


	//----- nvinfo : EIATTR_FRAME_SIZE
	.align		4
.L_13:
        /*0054*/ 	.byte	0x04, 0x11
        /*0056*/ 	.short	(.L_15 - .L_14)
	.align		4
.L_14:
        /*0058*/ 	.word	index@($__internal_1_$__cuda_sm3x_div_rn_noftz_f32_slowpath)
        /*005c*/ 	.word	0x00000000


	//----- nvinfo : EIATTR_FRAME_SIZE
	.align		4
.L_15:
        /*0060*/ 	.byte	0x04, 0x11
        /*0062*/ 	.short	(.L_17 - .L_16)
	.align		4
.L_16:
        /*0064*/ 	.word	index@(_Z18warpPerspectiveGpuPfS_S_iii)
        /*0068*/ 	.word	0x00000000


	//----- nvinfo : EIATTR_REGCOUNT
	.align		4
.L_17:
        /*006c*/ 	.byte	0x04, 0x2f
        /*006e*/ 	.short	(.L_19 - .L_18)
	.align		4
.L_18:
        /*0070*/ 	.word	index@(_Z17compute_disparityPfS_Piiiii)
        /*0074*/ 	.word	0x00000028


	//----- nvinfo : EIATTR_FRAME_SIZE
	.align		4
.L_19:
        /*0078*/ 	.byte	0x04, 0x11
        /*007a*/ 	.short	(.L_21 - .L_20)
	.align		4
.L_20:
        /*007c*/ 	.word	index@($__internal_0_$__cuda_sm3x_div_rn_noftz_f32_slowpath)
        /*0080*/ 	.word	0x00000000


	//----- nvinfo : EIATTR_FRAME_SIZE
	.align		4
.L_21:
        /*0084*/ 	.byte	0x04, 0x11
        /*0086*/ 	.short	(.L_23 - .L_22)
	.align		4
.L_22:
        /*0088*/ 	.word	index@(_Z17compute_disparityPfS_Piiiii)
        /*008c*/ 	.word	0x00000000


	//----- nvinfo : EIATTR_REGCOUNT
	.align		4
.L_23:
        /*0090*/ 	.byte	0x04, 0x2f
        /*0092*/ 	.short	(.L_25 - .L_24)
	.align		4
.L_24:
        /*0094*/ 	.word	index@(_Z18gaussian_smoothingPfS_S_iii)
        /*0098*/ 	.word	0x00000020


	//----- nvinfo : EIATTR_FRAME_SIZE
	.align		4
.L_25:
        /*009c*/ 	.byte	0x04, 0x11
        /*009e*/ 	.short	(.L_27 - .L_26)
	.align		4
.L_26:
        /*00a0*/ 	.word	index@(_Z18gaussian_smoothingPfS_S_iii)
        /*00a4*/ 	.word	0x00000000


	//----- nvinfo : EIATTR_MIN_STACK_SIZE
	.align		4
.L_27:
        /*00a8*/ 	.byte	0x04, 0x12
        /*00aa*/ 	.short	(.L_29 - .L_28)
	.align		4
.L_28:
        /*00ac*/ 	.word	index@(_Z18gaussian_smoothingPfS_S_iii)
        /*00b0*/ 	.word	0x00000000


	//----- nvinfo : EIATTR_MIN_STACK_SIZE
	.align		4
.L_29:
        /*00b4*/ 	.byte	0x04, 0x12
        /*00b6*/ 	.short	(.L_31 - .L_30)
	.align		4
.L_30:
        /*00b8*/ 	.word	index@(_Z17compute_disparityPfS_Piiiii)
        /*00bc*/ 	.word	0x00000000


	//----- nvinfo : EIATTR_MIN_STACK_SIZE
	.align		4
.L_31:
        /*00c0*/ 	.byte	0x04, 0x12
        /*00c2*/ 	.short	(.L_33 - .L_32)
	.align		4
.L_32:
        /*00c4*/ 	.word	index@(_Z18warpPerspectiveGpuPfS_S_iii)
        /*00c8*/ 	.word	0x00000000


	//----- nvinfo : EIATTR_MIN_STACK_SIZE
	.align		4
.L_33:
        /*00cc*/ 	.byte	0x04, 0x12
        /*00ce*/ 	.short	(.L_35 - .L_34)
	.align		4
.L_34:
        /*00d0*/ 	.word	index@(_Z12rgb2gray_gpuPfS_ii)
        /*00d4*/ 	.word	0x00000000


	//----- nvinfo : EIATTR_MIN_STACK_SIZE
	.align		4
.L_35:
        /*00d8*/ 	.byte	0x04, 0x12
        /*00da*/ 	.short	(.L_37 - .L_36)
	.align		4
.L_36:
        /*00dc*/ 	.word	index@(_Z11mean_filterPfS_iii)
        /*00e0*/ 	.word	0x00000000
.L_37:


//--------------------- .nv.compat                --------------------------
	.section	.nv.compat,"",@"SHT_CUDA_COMPAT_INFO"
	.align	4
        /*0000*/ 	.byte	0x02, 0x09, 0x00, 0x00, 0x02, 0x02, 0x01, 0x00, 0x02, 0x05, 0x05, 0x00, 0x03, 0x07, 0x01, 0x01
        /*0010*/ 	.byte	0x02, 0x03, 0x00, 0x00, 0x02, 0x06, 0x01, 0x00, 0x04, 0x0b, 0x08, 0x00, 0x01, 0x00, 0x00, 0x00
        /*0020*/ 	.byte	0x00, 0x00, 0x00, 0x00


//--------------------- .nv.info._Z18gaussian_smoothingPfS_S_iii --------------------------
	.section	.nv.info._Z18gaussian_smoothingPfS_S_iii,"",@"SHT_CUDA_INFO"
	.sectionflags	@""
	.align	4


	//----- nvinfo : EIATTR_CUDA_API_VERSION
	.align		4
        /*0000*/ 	.byte	0x04, 0x37
        /*0002*/ 	.short	(.L_39 - .L_38)
.L_38:
        /*0004*/ 	.word	0x00000082


	//----- nvinfo : EIATTR_KPARAM_INFO
	.align		4
.L_39:
        /*0008*/ 	.byte	0x04, 0x17
        /*000a*/ 	.short	(.L_41 - .L_40)
.L_40:
        /*000c*/ 	.word	0x00000000
        /*0010*/ 	.short	0x0005
        /*0012*/ 	.short	0x0020
        /*0014*/ 	.byte	0x00, 0xf0, 0x11, 0x00


	//----- nvinfo : EIATTR_KPARAM_INFO
	.align		4
.L_41:
        /*0018*/ 	.byte	0x04, 0x17
        /*001a*/ 	.short	(.L_43 - .L_42)
.L_42:
        /*001c*/ 	.word	0x00000000
        /*0020*/ 	.short	0x0004
        /*0022*/ 	.short	0x001c
        /*0024*/ 	.byte	0x00, 0xf0, 0x11, 0x00


	//----- nvinfo : EIATTR_KPARAM_INFO
	.align		4
.L_43:
        /*0028*/ 	.byte	0x04, 0x17
        /*002a*/ 	.short	(.L_45 - .L_44)
.L_44:
        /*002c*/ 	.word	0x00000000
        /*0030*/ 	.short	0x0003
        /*0032*/ 	.short	0x0018
        /*0034*/ 	.byte	0x00, 0xf0, 0x11, 0x00


	//----- nvinfo : EIATTR_KPARAM_INFO
	.align		4
.L_45:
        /*0038*/ 	.byte	0x04, 0x17
        /*003a*/ 	.short	(.L_47 - .L_46)
.L_46:
        /*003c*/ 	.word	0x00000000
        /*0040*/ 	.short	0x0002
        /*0042*/ 	.short	0x0010
        /*0044*/ 	.byte	0x00, 0xf5, 0x21, 0x00


	//----- nvinfo : EIATTR_KPARAM_INFO
	.align		4
.L_47:
        /*0048*/ 	.byte	0x04, 0x17
        /*004a*/ 	.short	(.L_49 - .L_48)
.L_48:
        /*004c*/ 	.word	0x00000000
        /*0050*/ 	.short	0x0001
        /*0052*/ 	.short	0x0008
        /*0054*/ 	.byte	0x00, 0xf5, 0x21, 0x00


	//----- nvinfo : EIATTR_KPARAM_INFO
	.align		4
.L_49:
        /*0058*/ 	.byte	0x04, 0x17
        /*005a*/ 	.short	(.L_51 - .L_50)
.L_50:
        /*005c*/ 	.word	0x00000000
        /*0060*/ 	.short	0x0000
        /*0062*/ 	.short	0x0000
        /*0064*/ 	.byte	0x00, 0xf5, 0x21, 0x00


	//----- nvinfo : EIATTR_SPARSE_MMA_MASK
	.align		4
.L_51:
        /*0068*/ 	.byte	0x03, 0x50
        /*006a*/ 	.short	0x0000


	//----- nvinfo : EIATTR_MAXREG_COUNT
	.align		4
        /*006c*/ 	.byte	0x03, 0x1b
        /*006e*/ 	.short	0x00ff


	//----- nvinfo : EIATTR_MERCURY_ISA_VERSION
	.align		4
        /*0070*/ 	.byte	0x03, 0x5f
        /*0072*/ 	.short	0x0101


	//----- nvinfo : EIATTR_VRC_CTA_INIT_COUNT
	.align		4
        /*0074*/ 	.byte	0x02, 0x4a
	.zero		1
	.zero		1


	//----- nvinfo : EIATTR_EXIT_INSTR_OFFSETS
	.align		4
        /*0078*/ 	.byte	0x04, 0x1c
        /*007a*/ 	.short	(.L_53 - .L_52)


	//   ....[0]....
.L_52:
        /*007c*/ 	.word	0x000000d0


	//   ....[1]....
        /*0080*/ 	.word	0x00000170


	//   ....[2]....
        /*0084*/ 	.word	0x00001090


	//   ....[3]....
        /*0088*/ 	.word	0x00001100


	//----- nvinfo : EIATTR_CBANK_PARAM_SIZE
	.align		4
.L_53:
        /*008c*/ 	.byte	0x03, 0x19
        /*008e*/ 	.short	0x0024


	//----- nvinfo : EIATTR_PARAM_CBANK
	.align		4
        /*0090*/ 	.byte	0x04, 0x0a
        /*0092*/ 	.short	(.L_55 - .L_54)
	.align		4
.L_54:
        /*0094*/ 	.word	index@(.nv.constant0._Z18gaussian_smoothingPfS_S_iii)
        /*0098*/ 	.short	0x0380
        /*009a*/ 	.short	0x0024


	//----- nvinfo : EIATTR_SW_WAR
	.align		4
.L_55:
        /*009c*/ 	.byte	0x04, 0x36
        /*009e*/ 	.short	(.L_57 - .L_56)
.L_56:
        /*00a0*/ 	.word	0x00000008
.L_57:


//--------------------- .nv.info._Z17compute_disparityPfS_Piiiii --------------------------
	.section	.nv.info._Z17compute_disparityPfS_Piiiii,"",@"SHT_CUDA_INFO"
	.sectionflags	@""
	.align	4


	//----- nvinfo : EIATTR_CUDA_API_VERSION
	.align		4
        /*0000*/ 	.byte	0x04, 0x37
        /*0002*/ 	.short	(.L_59 - .L_58)
.L_58:
        /*0004*/ 	.word	0x00000082


	//----- nvinfo : EIATTR_KPARAM_INFO
	.align		4
.L_59:
        /*0008*/ 	.byte	0x04, 0x17
        /*000a*/ 	.short	(.L_61 - .L_60)
.L_60:
        /*000c*/ 	.word	0x00000000
        /*0010*/ 	.short	0x0006
        /*0012*/ 	.short	0x0024
        /*0014*/ 	.byte	0x00, 0xf0, 0x11, 0x00


	//----- nvinfo : EIATTR_KPARAM_INFO
	.align		4
.L_61:
        /*0018*/ 	.byte	0x04, 0x17
        /*001a*/ 	.short	(.L_63 - .L_62)
.L_62:
        /*001c*/ 	.word	0x00000000
        /*0020*/ 	.short	0x0005
        /*0022*/ 	.short	0x0020
        /*0024*/ 	.byte	0x00, 0xf0, 0x11, 0x00


	//----- nvinfo : EIATTR_KPARAM_INFO
	.align		4
.L_63:
        /*0028*/ 	.byte	0x04, 0x17
        /*002a*/ 	.short	(.L_65 - .L_64)
.L_64:
        /*002c*/ 	.word	0x00000000
        /*0030*/ 	.short	0x0004
        /*0032*/ 	.short	0x001c
        /*0034*/ 	.byte	0x00, 0xf0, 0x11, 0x00


	//----- nvinfo : EIATTR_KPARAM_INFO
	.align		4
.L_65:
        /*0038*/ 	.byte	0x04, 0x17
        /*003a*/ 	.short	(.L_67 - .L_66)
.L_66:
        /*003c*/ 	.word	0x00000000
        /*0040*/ 	.short	0x0003
        /*0042*/ 	.short	0x0018
        /*0044*/ 	.byte	0x00, 0xf0, 0x11, 0x00


	//----- nvinfo : EIATTR_KPARAM_INFO
	.align		4
.L_67:
        /*0048*/ 	.byte	0x04, 0x17
        /*004a*/ 	.short	(.L_69 - .L_68)
.L_68:
        /*004c*/ 	.word	0x00000000
        /*0050*/ 	.short	0x0002
        /*0052*/ 	.short	0x0010
        /*0054*/ 	.byte	0x00, 0xf5, 0x21, 0x00


	//----- nvinfo : EIATTR_KPARAM_INFO
	.align		4
.L_69:
        /*0058*/ 	.byte	0x04, 0x17
        /*005a*/ 	.short	(.L_71 - .L_70)
.L_70:
        /*005c*/ 	.word	0x00000000
        /*0060*/ 	.short	0x0001
        /*0062*/ 	.short	0x0008
        /*0064*/ 	.byte	0x00, 0xf5, 0x21, 0x00


	//----- nvinfo : EIATTR_KPARAM_INFO
	.align		4
.L_71:
        /*0068*/ 	.byte	0x04, 0x17
        /*006a*/ 	.short	(.L_73 - .L_72)
.L_72:
        /*006c*/ 	.word	0x00000000
        /*0070*/ 	.short	0x0000
        /*0072*/ 	.short	0x0000
        /*0074*/ 	.byte	0x00, 0xf5, 0x21, 0x00


	//----- nvinfo : EIATTR_SPARSE_MMA_MASK
	.align		4
.L_73:
        /*0078*/ 	.byte	0x03, 0x50
        /*007a*/ 	.short	0x0000


	//----- nvinfo : EIATTR_MAXREG_COUNT
	.align		4
        /*007c*/ 	.byte	0x03, 0x1b
        /*007e*/ 	.short	0x00ff


	//----- nvinfo : EIATTR_MERCURY_ISA_VERSION
	.align		4
        /*0080*/ 	.byte	0x03, 0x5f
        /*0082*/ 	.short	0x0101


	//----- nvinfo : EIATTR_VRC_CTA_INIT_COUNT
	.align		4
        /*0084*/ 	.byte	0x02, 0x4a
	.zero		1
	.zero		1


	//----- nvinfo : EIATTR_EXIT_INSTR_OFFSETS
	.align		4
        /*0088*/ 	.byte	0x04, 0x1c
        /*008a*/ 	.short	(.L_75 - .L_74)


	//   ....[0]....
.L_74:
        /*008c*/ 	.word	0x000000c0


	//   ....[1]....
        /*0090*/ 	.word	0x000013a0


	//----- nvinfo : EIATTR_CRS_STACK_SIZE
	.align		4
.L_75:
        /*0094*/ 	.byte	0x04, 0x1e
        /*0096*/ 	.short	(.L_77 - .L_76)
.L_76:
        /*0098*/ 	.word	0x00000000


	//----- nvinfo : EIATTR_CBANK_PARAM_SIZE
	.align		4
.L_77:
        /*009c*/ 	.byte	0x03, 0x19
        /*009e*/ 	.short	0x0028


	//----- nvinfo : EIATTR_PARAM_CBANK
	.align		4
        /*00a0*/ 	.byte	0x04, 0x0a
        /*00a2*/ 	.short	(.L_79 - .L_78)
	.align		4
.L_78:
        /*00a4*/ 	.word	index@(.nv.constant0._Z17compute_disparityPfS_Piiiii)
        /*00a8*/ 	.short	0x0380
        /*00aa*/ 	.short	0x0028


	//----- nvinfo : EIATTR_SW_WAR
	.align		4
.L_79:
        /*00ac*/ 	.byte	0x04, 0x36
        /*00ae*/ 	.short	(.L_81 - .L_80)
.L_80:
        /*00b0*/ 	.word	0x00000008
.L_81:


//--------------------- .nv.info._Z18warpPerspectiveGpuPfS_S_iii --------------------------
	.section	.nv.info._Z18warpPerspectiveGpuPfS_S_iii,"",@"SHT_CUDA_INFO"
	.sectionflags	@""
	.align	4


	//----- nvinfo : EIATTR_CUDA_API_VERSION
	.align		4
        /*0000*/ 	.byte	0x04, 0x37
        /*0002*/ 	.short	(.L_83 - .L_82)
.L_82:
        /*0004*/ 	.word	0x00000082


	//----- nvinfo : EIATTR_KPARAM_INFO
	.align		4
.L_83:
        /*0008*/ 	.byte	0x04, 0x17
        /*000a*/ 	.short	(.L_85 - .L_84)
.L_84:
        /*000c*/ 	.word	0x00000000
        /*0010*/ 	.short	0x0005
        /*0012*/ 	.short	0x0020
        /*0014*/ 	.byte	0x00, 0xf0, 0x11, 0x00


	//----- nvinfo : EIATTR_KPARAM_INFO
	.align		4
.L_85:
        /*0018*/ 	.byte	0x04, 0x17
        /*001a*/ 	.short	(.L_87 - .L_86)
.L_86:
        /*001c*/ 	.word	0x00000000
        /*0020*/ 	.short	0x0004
        /*0022*/ 	.short	0x001c
        /*0024*/ 	.byte	0x00, 0xf0, 0x11, 0x00


	//----- nvinfo : EIATTR_KPARAM_INFO
	.align		4
.L_87:
        /*0028*/ 	.byte	0x04, 0x17
        /*002a*/ 	.short	(.L_89 - .L_88)
.L_88:
        /*002c*/ 	.word	0x00000000
        /*0030*/ 	.short	0x0003
        /*0032*/ 	.short	0x0018
        /*0034*/ 	.byte	0x00, 0xf0, 0x11, 0x00


	//----- nvinfo : EIATTR_KPARAM_INFO
	.align		4
.L_89:
        /*0038*/ 	.byte	0x04, 0x17
        /*003a*/ 	.short	(.L_91 - .L_90)
.L_90:
        /*003c*/ 	.word	0x00000000
        /*0040*/ 	.short	0x0002
        /*0042*/ 	.short	0x0010
        /*0044*/ 	.byte	0x00, 0xf5, 0x21, 0x00


	//----- nvinfo : EIATTR_KPARAM_INFO
	.align		4
.L_91:
        /*0048*/ 	.byte	0x04, 0x17
        /*004a*/ 	.short	(.L_93 - .L_92)
.L_92:
        /*004c*/ 	.word	0x00000000
        /*0050*/ 	.short	0x0001
        /*0052*/ 	.short	0x0008
        /*0054*/ 	.byte	0x00, 0xf5, 0x21, 0x00


	//----- nvinfo : EIATTR_KPARAM_INFO
	.align		4
.L_93:
        /*0058*/ 	.byte	0x04, 0x17
        /*005a*/ 	.short	(.L_95 - .L_94)
.L_94:
        /*005c*/ 	.word	0x00000000
        /*0060*/ 	.short	0x0000
        /*0062*/ 	.short	0x0000
        /*0064*/ 	.byte	0x00, 0xf5, 0x21, 0x00


	//----- nvinfo : EIATTR_SPARSE_MMA_MASK
	.align		4
.L_95:
        /*0068*/ 	.byte	0x03, 0x50
        /*006a*/ 	.short	0x0000


	//----- nvinfo : EIATTR_MAXREG_COUNT
	.align		4
        /*006c*/ 	.byte	0x03, 0x1b
        /*006e*/ 	.short	0x00ff


	//----- nvinfo : EIATTR_MERCURY_ISA_VERSION
	.align		4
        /*0070*/ 	.byte	0x03, 0x5f
        /*0072*/ 	.short	0x0101


	//----- nvinfo : EIATTR_VRC_CTA_INIT_COUNT
	.align		4
        /*0074*/ 	.byte	0x02, 0x4a
	.zero		1
	.zero		1


	//----- nvinfo : EIATTR_EXIT_INSTR_OFFSETS
	.align		4
        /*0078*/ 	.byte	0x04, 0x1c
        /*007a*/ 	.short	(.L_97 - .L_96)


	//   ....[0]....
.L_96:
        /*007c*/ 	.word	0x000000c0


	//   ....[1]....
        /*0080*/ 	.word	0x00000420


	//   ....[2]....
        /*0084*/ 	.word	0x00000470


	//   ....[3]....
        /*0088*/ 	.word	0x000004c0


	//   ....[4]....
        /*008c*/ 	.word	0x000005c0


	//   ....[5]....
        /*0090*/ 	.word	0x00000a50


	//   ....[6]....
        /*0094*/ 	.word	0x00000cb0


	//   ....[7]....
        /*0098*/ 	.word	0x00000e10


	//----- nvinfo : EIATTR_CRS_STACK_SIZE
	.align		4
.L_97:
        /*009c*/ 	.byte	0x04, 0x1e
        /*009e*/ 	.short	(.L_99 - .L_98)
.L_98:
        /*00a0*/ 	.word	0x00000000


	//----- nvinfo : EIATTR_CBANK_PARAM_SIZE
	.align		4
.L_99:
        /*00a4*/ 	.byte	0x03, 0x19
        /*00a6*/ 	.short	0x0024


	//----- nvinfo : EIATTR_PARAM_CBANK
	.align		4
        /*00a8*/ 	.byte	0x04, 0x0a
        /*00aa*/ 	.short	(.L_101 - .L_100)
	.align		4
.L_100:
        /*00ac*/ 	.word	index@(.nv.constant0._Z18warpPerspectiveGpuPfS_S_iii)
        /*00b0*/ 	.short	0x0380
        /*00b2*/ 	.short	0x0024


	//----- nvinfo : EIATTR_SW_WAR
	.align		4
.L_101:
        /*00b4*/ 	.byte	0x04, 0x36
        /*00b6*/ 	.short	(.L_103 - .L_102)
.L_102:
        /*00b8*/ 	.word	0x00000008
.L_103:


//--------------------- .nv.info._Z12rgb2gray_gpuPfS_ii --------------------------
	.section	.nv.info._Z12rgb2gray_gpuPfS_ii,"",@"SHT_CUDA_INFO"
	.sectionflags	@""
	.align	4


	//----- nvinfo : EIATTR_CUDA_API_VERSION
	.align		4
        /*0000*/ 	.byte	0x04, 0x37
        /*0002*/ 	.short	(.L_105 - .L_104)
.L_104:
        /*0004*/ 	.word	0x00000082


	//----- nvinfo : EIATTR_KPARAM_INFO
	.align		4
.L_105:
        /*0008*/ 	.byte	0x04, 0x17
        /*000a*/ 	.short	(.L_107 - .L_106)
.L_106:
        /*000c*/ 	.word	0x00000000
        /*0010*/ 	.short	0x0003
        /*0012*/ 	.short	0x0014
        /*0014*/ 	.byte	0x00, 0xf0, 0x11, 0x00


	//----- nvinfo : EIATTR_KPARAM_INFO
	.align		4
.L_107:
        /*0018*/ 	.byte	0x04, 0x17
        /*001a*/ 	.short	(.L_109 - .L_108)
.L_108:
        /*001c*/ 	.word	0x00000000
        /*0020*/ 	.short	0x0002
        /*0022*/ 	.short	0x0010
        /*0024*/ 	.byte	0x00, 0xf0, 0x11, 0x00


	//----- nvinfo : EIATTR_KPARAM_INFO
	.align		4
.L_109:
        /*0028*/ 	.byte	0x04, 0x17
        /*002a*/ 	.short	(.L_111 - .L_110)
.L_110:
        /*002c*/ 	.word	0x00000000
        /*0030*/ 	.short	0x0001
        /*0032*/ 	.short	0x0008
        /*0034*/ 	.byte	0x00, 0xf5, 0x21, 0x00


	//----- nvinfo : EIATTR_KPARAM_INFO
	.align		4
.L_111:
        /*0038*/ 	.byte	0x04, 0x17
        /*003a*/ 	.short	(.L_113 - .L_112)
.L_112:
        /*003c*/ 	.word	0x00000000
        /*0040*/ 	.short	0x0000
        /*0042*/ 	.short	0x0000
        /*0044*/ 	.byte	0x00, 0xf5, 0x21, 0x00


	//----- nvinfo : EIATTR_SPARSE_MMA_MASK
	.align		4
.L_113:
        /*0048*/ 	.byte	0x03, 0x50
        /*004a*/ 	.short	0x0000


	//----- nvinfo : EIATTR_MAXREG_COUNT
	.align		4
        /*004c*/ 	.byte	0x03, 0x1b
        /*004e*/ 	.short	0x00ff


	//----- nvinfo : EIATTR_MERCURY_ISA_VERSION
	.align		4
        /*0050*/ 	.byte	0x03, 0x5f
        /*0052*/ 	.short	0x0101


	//----- nvinfo : EIATTR_VRC_CTA_INIT_COUNT
	.align		4
        /*0054*/ 	.byte	0x02, 0x4a
	.zero		1
	.zero		1


	//----- nvinfo : EIATTR_EXIT_INSTR_OFFSETS
	.align		4
        /*0058*/ 	.byte	0x04, 0x1c
        /*005a*/ 	.short	(.L_115 - .L_114)


	//   ....[0]....
.L_114:
        /*005c*/ 	.word	0x000000c0


	//   ....[1]....
        /*0060*/ 	.word	0x00000270


	//----- nvinfo : EIATTR_CRS_STACK_SIZE
	.align		4
.L_115:
        /*0064*/ 	.byte	0x04, 0x1e
        /*0066*/ 	.short	(.L_117 - .L_116)
.L_116:
        /*0068*/ 	.word	0x00000000


	//----- nvinfo : EIATTR_CBANK_PARAM_SIZE
	.align		4
.L_117:
        /*006c*/ 	.byte	0x03, 0x19
        /*006e*/ 	.short	0x0018


	//----- nvinfo : EIATTR_PARAM_CBANK
	.align		4
        /*0070*/ 	.byte	0x04, 0x0a
        /*0072*/ 	.short	(.L_119 - .L_118)
	.align		4
.L_118:
        /*0074*/ 	.word	index@(.nv.constant0._Z12rgb2gray_gpuPfS_ii)
        /*0078*/ 	.short	0x0380
        /*007a*/ 	.short	0x0018


	//----- nvinfo : EIATTR_SW_WAR
	.align		4
.L_119:
        /*007c*/ 	.byte	0x04, 0x36
        /*007e*/ 	.short	(.L_121 - .L_120)
.L_120:
        /*0080*/ 	.word	0x00000008
.L_121:


//--------------------- .nv.info._Z11mean_filterPfS_iii --------------------------
	.section	.nv.info._Z11mean_filterPfS_iii,"",@"SHT_CUDA_INFO"
	.sectionflags	@""
	.align	4


	//----- nvinfo : EIATTR_CUDA_API_VERSION
	.align		4
        /*0000*/ 	.byte	0x04, 0x37
        /*0002*/ 	.short	(.L_123 - .L_122)
.L_122:
        /*0004*/ 	.word	0x00000082


	//----- nvinfo : EIATTR_KPARAM_INFO
	.align		4
.L_123:
        /*0008*/ 	.byte	0x04, 0x17
        /*000a*/ 	.short	(.L_125 - .L_124)
.L_124:
        /*000c*/ 	.word	0x00000000
        /*0010*/ 	.short	0x0004
        /*0012*/ 	.short	0x0018
        /*0014*/ 	.byte	0x00, 0xf0, 0x11, 0x00


	//----- nvinfo : EIATTR_KPARAM_INFO
	.align		4
.L_125:
        /*0018*/ 	.byte	0x04, 0x17
        /*001a*/ 	.short	(.L_127 - .L_126)
.L_126:
        /*001c*/ 	.word	0x00000000
        /*0020*/ 	.short	0x0003
        /*0022*/ 	.short	0x0014
        /*0024*/ 	.byte	0x00, 0xf0, 0x11, 0x00


	//----- nvinfo : EIATTR_KPARAM_INFO
	.align		4
.L_127:
        /*0028*/ 	.byte	0x04, 0x17
        /*002a*/ 	.short	(.L_129 - .L_128)
.L_128:
        /*002c*/ 	.word	0x00000000
        /*0030*/ 	.short	0x0002
        /*0032*/ 	.short	0x0010
        /*0034*/ 	.byte	0x00, 0xf0, 0x11, 0x00


	//----- nvinfo : EIATTR_KPARAM_INFO
	.align		4
.L_129:
        /*0038*/ 	.byte	0x04, 0x17
        /*003a*/ 	.short	(.L_131 - .L_130)
.L_130:
        /*003c*/ 	.word	0x00000000
        /*0040*/ 	.short	0x0001
        /*0042*/ 	.short	0x0008
        /*0044*/ 	.byte	0x00, 0xf5, 0x21, 0x00


	//----- nvinfo : EIATTR_KPARAM_INFO
	.align		4
.L_131:
        /*0048*/ 	.byte	0x04, 0x17
        /*004a*/ 	.short	(.L_133 - .L_132)
.L_132:
        /*004c*/ 	.word	0x00000000
        /*0050*/ 	.short	0x0000
        /*0052*/ 	.short	0x0000
        /*0054*/ 	.byte	0x00, 0xf5, 0x21, 0x00


	//----- nvinfo : EIATTR_SPARSE_MMA_MASK
	.align		4
.L_133:
        /*0058*/ 	.byte	0x03, 0x50
        /*005a*/ 	.short	0x0000


	//----- nvinfo : EIATTR_MAXREG_COUNT
	.align		4
        /*005c*/ 	.byte	0x03, 0x1b
        /*005e*/ 	.short	0x00ff


	//----- nvinfo : EIATTR_MERCURY_ISA_VERSION
	.align		4
        /*0060*/ 	.byte	0x03, 0x5f
        /*0062*/ 	.short	0x0101


	//----- nvinfo : EIATTR_VRC_CTA_INIT_COUNT
	.align		4
        /*0064*/ 	.byte	0x02, 0x4a
	.zero		1
	.zero		1


	//----- nvinfo : EIATTR_EXIT_INSTR_OFFSETS
	.align		4
        /*0068*/ 	.byte	0x04, 0x1c
        /*006a*/ 	.short	(.L_135 - .L_134)


	//   ....[0]....
.L_134:
        /*006c*/ 	.word	0x000000e0


	//   ....[1]....
        /*0070*/ 	.word	0x00000160


	//   ....[2]....
        /*0074*/ 	.word	0x00000a70


	//----- nvinfo : EIATTR_CRS_STACK_SIZE
	.align		4
.L_135:
        /*0078*/ 	.byte	0x04, 0x1e
        /*007a*/ 	.short	(.L_137 - .L_136)
.L_136:
        /*007c*/ 	.word	0x00000000


	//----- nvinfo : EIATTR_CBANK_PARAM_SIZE
	.align		4
.L_137:
        /*0080*/ 	.byte	0x03, 0x19
        /*0082*/ 	.short	0x001c


	//----- nvinfo : EIATTR_PARAM_CBANK
	.align		4
        /*0084*/ 	.byte	0x04, 0x0a
        /*0086*/ 	.short	(.L_139 - .L_138)
	.align		4
.L_138:
        /*0088*/ 	.word	index@(.nv.constant0._Z11mean_filterPfS_iii)
        /*008c*/ 	.short	0x0380
        /*008e*/ 	.short	0x001c


	//----- nvinfo : EIATTR_SW_WAR
	.align		4
.L_139:
        /*0090*/ 	.byte	0x04, 0x36
        /*0092*/ 	.short	(.L_141 - .L_140)
.L_140:
        /*0094*/ 	.word	0x00000008
.L_141:


//--------------------- .nv.callgraph             --------------------------
	.section	.nv.callgraph,"",@"SHT_CUDA_CALLGRAPH"
	.align	4
	.sectionentsize	8
	.align		4
        /*0000*/ 	.word	0x00000000
	.align		4
        /*0004*/ 	.word	0xffffffff
	.align		4
        /*0008*/ 	.word	0x00000000
	.align		4
        /*000c*/ 	.word	0xfffffffe
	.align		4
        /*0010*/ 	.word	0x00000000
	.align		4
        /*0014*/ 	.word	0xfffffffd
	.align		4
        /*0018*/ 	.word	0x00000000
	.align		4
        /*001c*/ 	.word	0xfffffffc


//--------------------- .text._Z18gaussian_smoothingPfS_S_iii --------------------------
	.section	.text._Z18gaussian_smoothingPfS_S_iii,"ax",@progbits
	.align	128
        .global         _Z18gaussian_smoothingPfS_S_iii
        .type           _Z18gaussian_smoothingPfS_S_iii,@function
        .size           _Z18gaussian_smoothingPfS_S_iii,(.L_x_96 - _Z18gaussian_smoothingPfS_S_iii)
        .other          _Z18gaussian_smoothingPfS_S_iii,@"STO_CUDA_ENTRY STV_DEFAULT"
_Z18gaussian_smoothingPfS_S_iii:
.text._Z18gaussian_smoothingPfS_S_iii:
[----:B------:R-:W-:Y:S01]  /*0000*/  LDC R1, c[0x0][0x37c] ;  /* 0x0000df00ff017b82 */ /* 0x000fe20000000800 */
[----:B------:R-:W0:Y:S07]  /*0010*/  S2R R7, SR_TID.X ;  /* 0x0000000000077919 */ /* 0x000e2e0000002100 */
[----:B------:R-:W1:Y:S01]  /*0020*/  S2UR UR4, SR_CTAID.X ;  /* 0x00000000000479c3 */ /* 0x000e620000002500 */
[----:B------:R-:W1:Y:S07]  /*0030*/  LDCU UR5, c[0x0][0x360] ;  /* 0x00006c00ff0577ac */ /* 0x000e6e0008000800 */
[----:B------:R-:W2:Y:S08]  /*0040*/  LDC R8, c[0x0][0x398] ;  /* 0x0000e600ff087b82 */ /* 0x000eb00000000800 */
[----:B------:R-:W3:Y:S01]  /*0050*/  S2UR UR6, SR_CTAID.Y ;  /* 0x00000000000679c3 */ /* 0x000ee20000002600 */
[----:B-1----:R-:W-:Y:S01]  /*0060*/  UIMAD UR4, UR4, UR5, URZ ;  /* 0x00000005040472a4 */ /* 0x002fe2000f8e02ff */
[----:B------:R-:W3:Y:S05]  /*0070*/  LDCU UR5, c[0x0][0x364] ;  /* 0x00006c80ff0577ac */ /* 0x000eea0008000800 */
[----:B0-----:R-:W-:-:S02]  /*0080*/  IADD3 R3, PT, PT, R7, UR4, RZ ;  /* 0x0000000407037c10 */ /* 0x001fc4000fffe0ff */
[----:B--2---:R-:W-:-:S04]  /*0090*/  LEA.HI R0, R8, R8, RZ, 0x1 ;  /* 0x0000000808007211 */ /* 0x004fc800078f08ff */
[----:B------:R-:W-:-:S04]  /*00a0*/  SHF.R.S32.HI R4, RZ, 0x1, R0 ;  /* 0x00000001ff047819 */ /* 0x000fc80000011400 */
[----:B------:R-:W-:Y:S01]  /*00b0*/  ISETP.GT.AND P0, PT, R3, R4, PT ;  /* 0x000000040300720c */ /* 0x000fe20003f04270 */
[----:B---3--:R-:W-:-:S12]  /*00c0*/  UIMAD UR5, UR6, UR5, URZ ;  /* 0x00000005060572a4 */ /* 0x008fd8000f8e02ff */
[----:B------:R-:W-:Y:S05]  /*00d0*/  @!P0 EXIT ;  /* 0x000000000000894d */ /* 0x000fea0003800000 */
[----:B------:R-:W0:Y:S01]  /*00e0*/  S2R R9, SR_TID.Y ;  /* 0x0000000000097919 */ /* 0x000e220000002200 */
[----:B------:R-:W1:Y:S01]  /*00f0*/  LDCU UR7, c[0x0][0x39c] ;  /* 0x00007380ff0777ac */ /* 0x000e620008000800 */
[----:B------:R-:W2:Y:S01]  /*0100*/  LDCU UR6, c[0x0][0x3a0] ;  /* 0x00007400ff0677ac */ /* 0x000ea20008000800 */
[C---:B-1----:R-:W-:Y:S02]  /*0110*/  IADD3 R5, PT, PT, -R4.reuse, UR7, RZ ;  /* 0x0000000704057c10 */ /* 0x042fe4000fffe1ff */
[----:B--2---:R-:W-:Y:S02]  /*0120*/  IADD3 R0, PT, PT, -R4, UR6, RZ ;  /* 0x0000000604007c10 */ /* 0x004fe4000fffe1ff */
[----:B0-----:R-:W-:-:S04]  /*0130*/  IADD3 R2, PT, PT, R9, UR5, RZ ;  /* 0x0000000509027c10 */ /* 0x001fc8000fffe0ff */
[----:B------:R-:W-:-:S04]  /*0140*/  ISETP.GE.AND P0, PT, R2, R5, PT ;  /* 0x000000050200720c */ /* 0x000fc80003f06270 */
[----:B------:R-:W-:-:S04]  /*0150*/  ISETP.GE.OR P0, PT, R3, R0, P0 ;  /* 0x000000000300720c */ /* 0x000fc80000706670 */
[----:B------:R-:W-:-:S13]  /*0160*/  ISETP.LE.OR P0, PT, R2, R4, P0 ;  /* 0x000000040200720c */ /* 0x000fda0000703670 */
[----:B------:R-:W-:Y:S05]  /*0170*/  @P0 EXIT ;  /* 0x000000000000094d */ /* 0x000fea0003800000 */
[----:B------:R-:W-:Y:S01]  /*0180*/  ISETP.GE.AND P0, PT, R8, 0x1, PT ;  /* 0x000000010800780c */ /* 0x000fe20003f06270 */
[----:B------:R-:W-:Y:S01]  /*0190*/  IMAD R0, R2, UR6, R3 ;  /* 0x0000000602007c24 */ /* 0x000fe2000f8e0203 */
[----:B------:R-:W0:Y:S03]  /*01a0*/  LDCU.64 UR16, c[0x0][0x358] ;  /* 0x00006b00ff1077ac */ /* 0x000e260008000a00 */
[----:B------:R-:W-:-:S08]  /*01b0*/  IMAD R0, R0, 0x3, RZ ;  /* 0x0000000300007824 */ /* 0x000fd000078e02ff */
[----:B------:R-:W-:Y:S05]  /*01c0*/  @!P0 BRA `(.L_x_0) ;  /* 0x0000000c00b88947 */ /* 0x000fea0003800000 */
[----:B------:R-:W-:Y:S02]  /*01d0*/  LOP3.LUT R6, R8, 0x7, RZ, 0xc0, !PT ;  /* 0x0000000708067812 */ /* 0x000fe400078ec0ff */
[--C-:B------:R-:W-:Y:S01]  /*01e0*/  IADD3 R7, PT, PT, R7, UR4, -R4.reuse ;  /* 0x0000000407077c10 */ /* 0x100fe2000fffe804 */
[----:B------:R-:W-:Y:S01]  /*01f0*/  UMOV UR4, URZ ;  /* 0x000000ff00047c82 */ /* 0x000fe20008000000 */
[----:B------:R-:W-:Y:S02]  /*0200*/  IADD3 R6, PT, PT, R6, -0x1, RZ ;  /* 0xffffffff06067810 */ /* 0x000fe40007ffe0ff */
[----:B------:R-:W-:Y:S02]  /*0210*/  IADD3 R5, PT, PT, R8, -0x1, RZ ;  /* 0xffffffff08057810 */ /* 0x000fe40007ffe0ff */
[----:B------:R-:W-:Y:S02]  /*0220*/  ISETP.GE.U32.AND P1, PT, R6, 0x3, PT ;  /* 0x000000030600780c */ /* 0x000fe40003f26070 */
[----:B------:R-:W-:-:S02]  /*0230*/  IADD3 R6, PT, PT, R9, UR5, -R4 ;  /* 0x0000000509067c10 */ /* 0x000fc4000fffe804 */
[-C--:B------:R-:W-:Y:S02]  /*0240*/  IADD3 R2, PT, PT, R2, -R4.reuse, RZ ;  /* 0x8000000402027210 */ /* 0x080fe40007ffe0ff */
[----:B------:R-:W-:Y:S01]  /*0250*/  IADD3 R3, PT, PT, R3, -R4, RZ ;  /* 0x8000000403037210 */ /* 0x000fe20007ffe0ff */
[----:B------:R-:W-:Y:S01]  /*0260*/  IMAD R4, R6, UR6, R7 ;  /* 0x0000000606047c24 */ /* 0x000fe2000f8e0207 */
[----:B------:R-:W-:-:S13]  /*0270*/  ISETP.GE.U32.AND P0, PT, R5, 0x7, PT ;  /* 0x000000070500780c */ /* 0x000fda0003f06070 */
.L_x_7:
[----:B0-----:R-:W-:Y:S01]  /*0280*/  HFMA2 R29, -RZ, RZ, 0, 0 ;  /* 0x00000000ff1d7431 */ /* 0x001fe200000001ff */
[----:B------:R-:W-:-:S06]  /*0290*/  UMOV UR5, URZ ;  /* 0x000000ff00057c82 */ /* 0x000fcc0008000000 */
.L_x_6:
[----:B------:R-:W-:Y:S01]  /*02a0*/  UMOV UR6, URZ ;  /* 0x000000ff00067c82 */ /* 0x000fe20008000000 */
[----:B------:R-:W-:Y:S05]  /*02b0*/  @!P0 BRA `(.L_x_1) ;  /* 0x0000000400bc8947 */ /* 0x000fea0003800000 */
[----:B------:R-:W1:Y:S01]  /*02c0*/  LDCU UR7, c[0x0][0x3a0] ;  /* 0x00007400ff0777ac */ /* 0x000e620008000800 */
[----:B------:R-:W2:Y:S01]  /*02d0*/  LDC R6, c[0x0][0x3a0] ;  /* 0x0000e800ff067b82 */ /* 0x000ea20000000800 */
[----:B------:R-:W-:Y:S01]  /*02e0*/  HFMA2 R8, -RZ, RZ, 0, 1.78813934326171875e-07 ;  /* 0x00000003ff087431 */ /* 0x000fe200000001ff */
[----:B------:R-:W-:Y:S01]  /*02f0*/  IADD3 R13, PT, PT, R4, UR5, RZ ;  /* 0x00000005040d7c10 */ /* 0x000fe2000fffe0ff */
[----:B------:R-:W3:Y:S01]  /*0300*/  LDCU UR6, c[0x0][0x398] ;  /* 0x00007300ff0677ac */ /* 0x000ee20008000800 */
[----:B------:R-:W-:Y:S01]  /*0310*/  HFMA2 R12, -RZ, RZ, 0, 1.78813934326171875e-07 ;  /* 0x00000003ff0c7431 */ /* 0x000fe200000001ff */
[----:B------:R-:W-:Y:S01]  /*0320*/  MOV R10, 0x3 ;  /* 0x00000003000a7802 */ /* 0x000fe20000000f00 */
[----:B------:R-:W-:Y:S01]  /*0330*/  HFMA2 R16, -RZ, RZ, 0, 1.78813934326171875e-07 ;  /* 0x00000003ff107431 */ /* 0x000fe200000001ff */
[----:B------:R-:W4:Y:S01]  /*0340*/  LDCU UR26, c[0x0][0x398] ;  /* 0x00007300ff1a77ac */ /* 0x000f220008000800 */
[----:B------:R-:W-:Y:S01]  /*0350*/  MOV R14, 0x3 ;  /* 0x00000003000e7802 */ /* 0x000fe20000000f00 */
[----:B------:R-:W-:Y:S01]  /*0360*/  IMAD R7, R13, R8, UR4 ;  /* 0x000000040d077e24 */ /* 0x000fe2000f8e0208 */
[----:B------:R-:W0:Y:S01]  /*0370*/  LDCU.64 UR24, c[0x0][0x390] ;  /* 0x00007200ff1877ac */ /* 0x000e220008000a00 */
[----:B-1----:R-:W-:-:S02]  /*0380*/  UIMAD UR18, UR7, 0x6, UR4 ;  /* 0x00000006071278a4 */ /* 0x002fc4000f8e0204 */
[----:B------:R-:W-:Y:S02]  /*0390*/  UIMAD UR19, UR7, 0xc, UR4 ;  /* 0x0000000c071378a4 */ /* 0x000fe4000f8e0204 */
[----:B------:R-:W-:Y:S02]  /*03a0*/  UIMAD UR8, UR7, 0x9, UR4 ;  /* 0x00000009070878a4 */ /* 0x000fe4000f8e0204 */
[----:B------:R-:W-:Y:S01]  /*03b0*/  UIMAD UR20, UR7, 0xf, UR4 ;  /* 0x0000000f071478a4 */ /* 0x000fe2000f8e0204 */
[C---:B------:R-:W-:Y:S01]  /*03c0*/  IMAD R23, R13.reuse, R10, UR18 ;  /* 0x000000120d177e24 */ /* 0x040fe2000f8e020a */
[----:B---3--:R-:W-:Y:S01]  /*03d0*/  ULOP3.LUT UR6, UR6, 0x7ffffff8, URZ, 0xc0, !UPT ;  /* 0x7ffffff806067892 */ /* 0x008fe2000f8ec0ff */
[C---:B------:R-:W-:Y:S01]  /*03e0*/  IMAD R11, R13.reuse, R14, UR19 ;  /* 0x000000130d0b7e24 */ /* 0x040fe2000f8e020e */
[----:B----4-:R-:W-:Y:S01]  /*03f0*/  UIADD3 UR9, UPT, UPT, UR5, UR26, URZ ;  /* 0x0000001a05097290 */ /* 0x010fe2000fffe0ff */
[C---:B------:R-:W-:Y:S01]  /*0400*/  IMAD R9, R13.reuse, R12, UR8 ;  /* 0x000000080d097e24 */ /* 0x040fe2000f8e020c */
[----:B------:R-:W-:Y:S01]  /*0410*/  UIADD3 UR7, UPT, UPT, -UR6, URZ, URZ ;  /* 0x000000ff06077290 */ /* 0x000fe2000fffe1ff */
[----:B------:R-:W-:Y:S01]  /*0420*/  IMAD R13, R13, R16, UR20 ;  /* 0x000000140d0d7e24 */ /* 0x000fe2000f8e0210 */
[----:B------:R-:W-:Y:S01]  /*0430*/  ULEA UR10, UR26, UR5, 0x1 ;  /* 0x000000051a0a7291 */ /* 0x000fe2000f8e08ff */
[C-C-:B--2---:R-:W-:Y:S01]  /*0440*/  IMAD R5, R6.reuse, 0x3, R7.reuse ;  /* 0x0000000306057824 */ /* 0x144fe200078e0207 */
[----:B------:R-:W-:Y:S01]  /*0450*/  UIMAD UR11, UR26, 0x3, UR5 ;  /* 0x000000031a0b78a4 */ /* 0x000fe2000f8e0205 */
[C-C-:B------:R-:W-:Y:S01]  /*0460*/  IMAD R15, R6.reuse, 0x12, R7.reuse ;  /* 0x00000012060f7824 */ /* 0x140fe200078e0207 */
[----:B------:R-:W-:Y:S01]  /*0470*/  ULEA UR12, UR26, UR5, 0x2 ;  /* 0x000000051a0c7291 */ /* 0x000fe2000f8e10ff */
[----:B------:R-:W-:Y:S01]  /*0480*/  IMAD R25, R6, 0x15, R7 ;  /* 0x0000001506197824 */ /* 0x000fe200078e0207 */
[----:B------:R-:W-:-:S02]  /*0490*/  UIMAD UR13, UR26, 0x5, UR5 ;  /* 0x000000051a0d78a4 */ /* 0x000fc4000f8e0205 */
[----:B------:R-:W-:Y:S02]  /*04a0*/  UIMAD UR14, UR26, 0x6, UR5 ;  /* 0x000000061a0e78a4 */ /* 0x000fe4000f8e0205 */
[----:B------:R-:W-:Y:S02]  /*04b0*/  UIMAD UR15, UR26, 0x7, UR5 ;  /* 0x000000071a0f78a4 */ /* 0x000fe4000f8e0205 */
[----:B0-----:R-:W-:-:S10]  /*04c0*/  UMOV UR6, UR5 ;  /* 0x0000000500067c82 */ /* 0x001fd40008000000 */
.L_x_2:
[----:B------:R-:W0:Y:S01]  /*04d0*/  LDC.64 R16, c[0x0][0x380] ;  /* 0x0000e000ff107b82 */ /* 0x000e220000000a00 */
[----:B------:R-:W-:-:S06]  /*04e0*/  UIMAD.WIDE.U32 UR18, UR6, 0x4, UR24 ;  /* 0x00000004061278a5 */ /* 0x000fcc000f8e0018 */
[----:B------:R-:W-:Y:S02]  /*04f0*/  MOV R18, UR18 ;  /* 0x0000001200127c02 */ /* 0x000fe40008000f00 */
[----:B------:R-:W-:Y:S01]  /*0500*/  MOV R19, UR19 ;  /* 0x0000001300137c02 */ /* 0x000fe20008000f00 */
[----:B------:R-:W-:-:S04]  /*0510*/  UIMAD.WIDE.U32 UR18, UR9, 0x4, UR24 ;  /* 0x00000004091278a5 */ /* 0x000fc8000f8e0018 */
[----:B------:R1:W2:Y:S02]  /*0520*/  LDG.E R12, desc[UR16][R18.64] ;  /* 0x00000010120c7981 */ /* 0x0002a4000c1e1900 */
[----:B------:R-:W-:Y:S02]  /*0530*/  MOV R21, UR19 ;  /* 0x0000001300157c02 */ /* 0x000fe40008000f00 */
[----:B------:R-:W-:Y:S01]  /*0540*/  MOV R20, UR18 ;  /* 0x0000001200147c02 */ /* 0x000fe20008000f00 */
[----:B0-----:R-:W-:Y:S01]  /*0550*/  IMAD.WIDE R26, R7, 0x4, R16 ;  /* 0x00000004071a7825 */ /* 0x001fe200078e0210 */
[----:B------:R-:W-:-:S03]  /*0560*/  UIMAD.WIDE.U32 UR18, UR10, 0x4, UR24 ;  /* 0x000000040a1278a5 */ /* 0x000fc6000f8e0018 */
[----:B------:R-:W3:Y:S01]  /*0570*/  LDG.E R21, desc[UR16][R20.64] ;  /* 0x0000001014157981 */ /* 0x000ee2000c1e1900 */
[----:B-1----:R-:W-:-:S03]  /*0580*/  IMAD.WIDE R18, R5, 0x4, R16 ;  /* 0x0000000405127825 */ /* 0x002fc600078e0210 */
[----:B------:R0:W2:Y:S04]  /*0590*/  LDG.E R14, desc[UR16][R26.64] ;  /* 0x000000101a0e7981 */ /* 0x0000a8000c1e1900 */
[----:B------:R1:W3:Y:S01]  /*05a0*/  LDG.E R10, desc[UR16][R18.64] ;  /* 0x00000010120a7981 */ /* 0x0002e2000c1e1900 */
[----:B0-----:R-:W-:Y:S02]  /*05b0*/  MOV R26, UR18 ;  /* 0x00000012001a7c02 */ /* 0x001fe40008000f00 */
[----:B------:R-:W-:Y:S01]  /*05c0*/  MOV R27, UR19 ;  /* 0x00000013001b7c02 */ /* 0x000fe20008000f00 */
[----:B-1----:R-:W-:-:S04]  /*05d0*/  IMAD.WIDE R18, R23, 0x4, R16 ;  /* 0x0000000417127825 */ /* 0x002fc800078e0210 */
[----:B------:R-:W4:Y:S04]  /*05e0*/  LDG.E R8, desc[UR16][R26.64] ;  /* 0x000000101a087981 */ /* 0x000f28000c1e1900 */
[----:B------:R0:W4:Y:S01]  /*05f0*/  LDG.E R24, desc[UR16][R18.64] ;  /* 0x0000001012187981 */ /* 0x000122000c1e1900 */
[----:B------:R-:W-:Y:S02]  /*0600*/  UIMAD.WIDE.U32 UR18, UR11, 0x4, UR24 ;  /* 0x000000040b1278a5 */ /* 0x000fe4000f8e0018 */
[----:B------:R-:W-:Y:S02]  /*0610*/  UIMAD.WIDE.U32 UR20, UR12, 0x4, UR24 ;  /* 0x000000040c1478a5 */ /* 0x000fe4000f8e0018 */
[----:B------:R-:W-:Y:S02]  /*0620*/  UIMAD.WIDE.U32 UR22, UR13, 0x4, UR24 ;  /* 0x000000040d1678a5 */ /* 0x000fe4000f8e0018 */
[----:B0-----:R-:W-:-:S02]  /*0630*/  MOV R18, UR18 ;  /* 0x0000001200127c02 */ /* 0x001fc40008000f00 */
[----:B------:R-:W-:Y:S01]  /*0640*/  MOV R19, UR19 ;  /* 0x0000001300137c02 */ /* 0x000fe20008000f00 */
[----:B------:R-:W-:Y:S01]  /*0650*/  UIMAD.WIDE.U32 UR18, UR14, 0x4, UR24 ;  /* 0x000000040e1278a5 */ /* 0x000fe2000f8e0018 */
[----:B------:R-:W-:-:S03]  /*0660*/  MOV R27, UR21 ;  /* 0x00000015001b7c02 */ /* 0x000fc60008000f00 */
[----:B------:R0:W5:Y:S01]  /*0670*/  LDG.E R22, desc[UR16][R18.64] ;  /* 0x0000001012167981 */ /* 0x000162000c1e1900 */
[----:B------:R-:W-:-:S05]  /*0680*/  MOV R26, UR20 ;  /* 0x00000014001a7c02 */ /* 0x000fca0008000f00 */
[----:B------:R3:W5:Y:S01]  /*0690*/  LDG.E R27, desc[UR16][R26.64] ;  /* 0x000000101a1b7981 */ /* 0x000762000c1e1900 */
[----:B0-----:R-:W-:Y:S01]  /*06a0*/  MOV R18, UR22 ;  /* 0x0000001600127c02 */ /* 0x001fe20008000f00 */
[----:B------:R-:W-:Y:S02]  /*06b0*/  IMAD.U32 R19, RZ, RZ, UR23 ;  /* 0x00000017ff137e24 */ /* 0x000fe4000f8e00ff */
[----:B--2---:R-:W-:Y:S01]  /*06c0*/  FFMA R14, R14, R12, R29 ;  /* 0x0000000c0e0e7223 */ /* 0x004fe2000000001d */
[----:B------:R-:W-:Y:S02]  /*06d0*/  IMAD.WIDE R28, R9, 0x4, R16 ;  /* 0x00000004091c7825 */ /* 0x000fe400078e0210 */
[----:B------:R0:W2:Y:S02]  /*06e0*/  LDG.E R12, desc[UR16][R18.64] ;  /* 0x00000010120c7981 */ /* 0x0000a4000c1e1900 */
[----:B---3--:R-:W-:Y:S01]  /*06f0*/  FFMA R26, R10, R21, R14 ;  /* 0x000000150a1a7223 */ /* 0x008fe2000000000e */
[----:B------:R-:W-:Y:S01]  /*0700*/  IMAD.WIDE R20, R11, 0x4, R16 ;  /* 0x000000040b147825 */ /* 0x000fe200078e0210 */
[----:B------:R-:W5:Y:S04]  /*0710*/  LDG.E R29, desc[UR16][R28.64] ;  /* 0x000000101c1d7981 */ /* 0x000f68000c1e1900 */
[----:B------:R1:W3:Y:S01]  /*0720*/  LDG.E R14, desc[UR16][R20.64] ;  /* 0x00000010140e7981 */ /* 0x0002e2000c1e1900 */
[----:B0-----:R-:W-:-:S02]  /*0730*/  MOV R18, UR18 ;  /* 0x0000001200127c02 */ /* 0x001fc40008000f00 */
[----:B------:R-:W-:Y:S01]  /*0740*/  MOV R19, UR19 ;  /* 0x0000001300137c02 */ /* 0x000fe20008000f00 */
[----:B------:R-:W-:-:S04]  /*0750*/  UIMAD.WIDE.U32 UR18, UR15, 0x4, UR24 ;  /* 0x000000040f1278a5 */ /* 0x000fc8000f8e0018 */
[----:B------:R0:W2:Y:S01]  /*0760*/  LDG.E R10, desc[UR16][R18.64] ;  /* 0x00000010120a7981 */ /* 0x0000a2000c1e1900 */
[----:B----4-:R-:W-:Y:S01]  /*0770*/  FFMA R8, R24, R8, R26 ;  /* 0x0000000818087223 */ /* 0x010fe2000000001a */
[----:B-1----:R-:W-:-:S05]  /*0780*/  IMAD.WIDE R20, R15, 0x4, R16 ;  /* 0x000000040f147825 */ /* 0x002fca00078e0210 */
[----:B------:R-:W4:Y:S01]  /*0790*/  LDG.E R26, desc[UR16][R20.64] ;  /* 0x00000010141a7981 */ /* 0x000f22000c1e1900 */
[----:B0-----:R-:W-:-:S05]  /*07a0*/  IMAD.WIDE R18, R13, 0x4, R16 ;  /* 0x000000040d127825 */ /* 0x001fca00078e0210 */
[----:B------:R0:W2:Y:S02]  /*07b0*/  LDG.E R24, desc[UR16][R18.64] ;  /* 0x0000001012187981 */ /* 0x0000a4000c1e1900 */
[----:B0-----:R-:W-:Y:S01]  /*07c0*/  IMAD.WIDE R18, R25, 0x4, R16 ;  /* 0x0000000419127825 */ /* 0x001fe200078e0210 */
[----:B------:R-:W-:Y:S02]  /*07d0*/  MOV R16, UR18 ;  /* 0x0000001200107c02 */ /* 0x000fe40008000f00 */
[----:B------:R-:W-:Y:S02]  /*07e0*/  MOV R17, UR19 ;  /* 0x0000001300117c02 */ /* 0x000fe40008000f00 */
[----:B------:R-:W4:Y:S04]  /*07f0*/  LDG.E R28, desc[UR16][R18.64] ;  /* 0x00000010121c7981 */ /* 0x000f28000c1e1900 */
[----:B------:R-:W4:Y:S01]  /*0800*/  LDG.E R16, desc[UR16][R16.64] ;  /* 0x0000001010107981 */ /* 0x000f22000c1e1900 */
[----:B------:R-:W-:-:S04]  /*0810*/  UIADD3 UR7, UPT, UPT, UR7, 0x8, URZ ;  /* 0x0000000807077890 */ /* 0x000fc8000fffe0ff */
[----:B------:R-:W-:Y:S01]  /*0820*/  UISETP.NE.AND UP0, UPT, UR7, URZ, UPT ;  /* 0x000000ff0700728c */ /* 0x000fe2000bf05270 */
[C---:B------:R-:W-:Y:S02]  /*0830*/  IMAD R5, R6.reuse, 0x18, R5 ;  /* 0x0000001806057824 */ /* 0x040fe400078e0205 */
[C---:B------:R-:W-:Y:S02]  /*0840*/  IMAD R23, R6.reuse, 0x18, R23 ;  /* 0x0000001806177824 */ /* 0x040fe400078e0217 */
[C---:B------:R-:W-:Y:S02]  /*0850*/  IMAD R9, R6.reuse, 0x18, R9 ;  /* 0x0000001806097824 */ /* 0x040fe400078e0209 */
[C---:B------:R-:W-:Y:S02]  /*0860*/  IMAD R11, R6.reuse, 0x18, R11 ;  /* 0x00000018060b7824 */ /* 0x040fe400078e020b */
[C---:B------:R-:W-:Y:S02]  /*0870*/  IMAD R13, R6.reuse, 0x18, R13 ;  /* 0x00000018060d7824 */ /* 0x040fe400078e020d */
[----:B------:R-:W-:-:S02]  /*0880*/  IMAD R15, R6, 0x18, R15 ;  /* 0x00000018060f7824 */ /* 0x000fc400078e020f */
[C---:B------:R-:W-:Y:S02]  /*0890*/  IMAD R25, R6.reuse, 0x18, R25 ;  /* 0x0000001806197824 */ /* 0x040fe400078e0219 */
[----:B------:R-:W-:Y:S01]  /*08a0*/  IMAD R7, R6, 0x18, R7 ;  /* 0x0000001806077824 */ /* 0x000fe200078e0207 */
[----:B------:R-:W-:Y:S02]  /*08b0*/  ULEA UR9, UR26, UR9, 0x3 ;  /* 0x000000091a097291 */ /* 0x000fe4000f8e18ff */
[----:B------:R-:W-:Y:S02]  /*08c0*/  ULEA UR10, UR26, UR10, 0x3 ;  /* 0x0000000a1a0a7291 */ /* 0x000fe4000f8e18ff */
[----:B------:R-:W-:Y:S02]  /*08d0*/  ULEA UR11, UR26, UR11, 0x3 ;  /* 0x0000000b1a0b7291 */ /* 0x000fe4000f8e18ff */
[----:B------:R-:W-:Y:S02]  /*08e0*/  ULEA UR12, UR26, UR12, 0x3 ;  /* 0x0000000c1a0c7291 */ /* 0x000fe4000f8e18ff */
[----:B------:R-:W-:-:S02]  /*08f0*/  ULEA UR13, UR26, UR13, 0x3 ;  /* 0x0000000d1a0d7291 */ /* 0x000fc4000f8e18ff */
[----:B------:R-:W-:Y:S02]  /*0900*/  ULEA UR14, UR26, UR14, 0x3 ;  /* 0x0000000e1a0e7291 */ /* 0x000fe4000f8e18ff */
[----:B------:R-:W-:Y:S02]  /*0910*/  ULEA UR15, UR26, UR15, 0x3 ;  /* 0x0000000f1a0f7291 */ /* 0x000fe4000f8e18ff */
[----:B------:R-:W-:Y:S01]  /*0920*/  ULEA UR6, UR26, UR6, 0x3 ;  /* 0x000000061a067291 */ /* 0x000fe2000f8e18ff */
[----:B-----5:R-:W-:-:S04]  /*0930*/  FFMA R29, R29, R22, R8 ;  /* 0x000000161d1d7223 */ /* 0x020fc80000000008 */
[----:B---3--:R-:W-:-:S04]  /*0940*/  FFMA R27, R14, R27, R29 ;  /* 0x0000001b0e1b7223 */ /* 0x008fc8000000001d */
[----:B--2---:R-:W-:-:S04]  /*0950*/  FFMA R27, R24, R12, R27 ;  /* 0x0000000c181b7223 */ /* 0x004fc8000000001b */
[----:B----4-:R-:W-:-:S04]  /*0960*/  FFMA R27, R26, R10, R27 ;  /* 0x0000000a1a1b7223 */ /* 0x010fc8000000001b */
[----:B------:R-:W-:Y:S01]  /*0970*/  FFMA R29, R28, R16, R27 ;  /* 0x000000101c1d7223 */ /* 0x000fe2000000001b */
[----:B------:R-:W-:Y:S06]  /*0980*/  BRA.U UP0, `(.L_x_2) ;  /* 0xfffffff900d07547 */ /* 0x000fec000b83ffff */
[----:B------:R-:W0:Y:S02]  /*0990*/  LDCU UR6, c[0x0][0x398] ;  /* 0x00007300ff0677ac */ /* 0x000e240008000800 */
[----:B0-----:R-:W-:-:S12]  /*09a0*/  ULOP3.LUT UR6, UR6, 0x7ffffff8, URZ, 0xc0, !UPT ;  /* 0x7ffffff806067892 */ /* 0x001fd8000f8ec0ff */
.L_x_1:
[----:B------:R-:W1:Y:S02]  /*09b0*/  LDCU UR7, c[0x0][0x398] ;  /* 0x00007300ff0777ac */ /* 0x000e640008000800 */
[----:B-1----:R-:W-:-:S04]  /*09c0*/  ULOP3.LUT UR8, UR7, 0x7, URZ, 0xc0, !UPT ;  /* 0x0000000707087892 */ /* 0x002fc8000f8ec0ff */
[----:B------:R-:W-:-:S09]  /*09d0*/  UISETP.NE.AND UP0, UPT, UR8, URZ, UPT ;  /* 0x000000ff0800728c */ /* 0x000fd2000bf05270 */
[----:B------:R-:W-:Y:S05]  /*09e0*/  BRA.U !UP0, `(.L_x_3) ;  /* 0x00000005087c7547 */ /* 0x000fea000b800000 */
[----:B------:R-:W-:Y:S01]  /*09f0*/  ULOP3.LUT UR14, UR7, 0x3, URZ, 0xc0, !UPT ;  /* 0x00000003070e7892 */ /* 0x000fe2000f8ec0ff */
[----:B------:R-:W-:-:S03]  /*0a00*/  IADD3 R5, PT, PT, R3, UR5, RZ ;  /* 0x0000000503057c10 */ /* 0x000fc6000fffe0ff */
[----:B------:R-:W-:Y:S01]  /*0a10*/  UISETP.NE.AND UP0, UPT, UR14, URZ, UPT ;  /* 0x000000ff0e00728c */ /* 0x000fe2000bf05270 */
[----:B------:R-:W-:Y:S10]  /*0a20*/  @!P1 BRA `(.L_x_4) ;  /* 0x0000000000b09947 */ /* 0x000ff40003800000 */
[----:B------:R-:W1:Y:S01]  /*0a30*/  LDC R16, c[0x0][0x3a0] ;  /* 0x0000e800ff107b82 */ /* 0x000e620000000800 */
[----:B------:R-:W2:Y:S01]  /*0a40*/  LDCU UR13, c[0x0][0x398] ;  /* 0x00007300ff0d77ac */ /* 0x000ea20008000800 */
[----:B------:R-:W-:Y:S01]  /*0a50*/  HFMA2 R9, -RZ, RZ, 0, 1.78813934326171875e-07 ;  /* 0x00000003ff097431 */ /* 0x000fe200000001ff */
[----:B------:R-:W-:Y:S01]  /*0a60*/  IADD3 R8, PT, PT, R2, UR6, RZ ;  /* 0x0000000602087c10 */ /* 0x000fe2000fffe0ff */
[----:B------:R-:W3:Y:S04]  /*0a70*/  LDCU.64 UR10, c[0x0][0x390] ;  /* 0x00007200ff0a77ac */ /* 0x000ee80008000a00 */
[----:B------:R-:W4:Y:S01]  /*0a80*/  LDC.64 R6, c[0x0][0x380] ;  /* 0x0000e000ff067b82 */ /* 0x000f220000000a00 */
[----:B--2---:R-:W-:-:S04]  /*0a90*/  UIMAD UR7, UR6, UR13, UR5 ;  /* 0x0000000d060772a4 */ /* 0x004fc8000f8e0205 */
[----:B---3--:R-:W-:Y:S01]  /*0aa0*/  UIMAD.WIDE.U32 UR8, UR7, 0x4, UR10 ;  /* 0x00000004070878a5 */ /* 0x008fe2000f8e000a */
[----:B-1----:R-:W-:Y:S01]  /*0ab0*/  IMAD R8, R8, R16, R5 ;  /* 0x0000001008087224 */ /* 0x002fe200078e0205 */
[----:B------:R-:W-:-:S03]  /*0ac0*/  UIADD3 UR7, UPT, UPT, UR7, UR13, URZ ;  /* 0x0000000d07077290 */ /* 0x000fc6000fffe0ff */
[----:B------:R-:W-:Y:S01]  /*0ad0*/  IMAD R9, R8, R9, UR4 ;  /* 0x0000000408097e24 */ /* 0x000fe2000f8e0209 */
[----:B------:R-:W-:Y:S01]  /*0ae0*/  MOV R14, UR8 ;  /* 0x00000008000e7c02 */ /* 0x000fe20008000f00 */
[----:B------:R-:W-:Y:S01]  /*0af0*/  UIADD3 UR12, UPT, UPT, UR7, UR13, URZ ;  /* 0x0000000d070c7290 */ /* 0x000fe2000fffe0ff */
[----:B------:R-:W-:Y:S01]  /*0b00*/  MOV R15, UR9 ;  /* 0x00000009000f7c02 */ /* 0x000fe20008000f00 */
[----:B------:R-:W-:Y:S01]  /*0b10*/  UIMAD.WIDE.U32 UR8, UR7, 0x4, UR10 ;  /* 0x00000004070878a5 */ /* 0x000fe2000f8e000a */
[----:B----4-:R-:W-:Y:S01]  /*0b20*/  IMAD.WIDE R18, R9, 0x4, R6 ;  /* 0x0000000409127825 */ /* 0x010fe200078e0206 */
[----:B------:R-:W-:Y:S02]  /*0b30*/  UIMAD.WIDE.U32 UR18, UR12, 0x4, UR10 ;  /* 0x000000040c1278a5 */ /* 0x000fe4000f8e000a */
[----:B0-----:R0:W2:Y:S01]  /*0b40*/  LDG.E R14, desc[UR16][R14.64] ;  /* 0x000000100e0e7981 */ /* 0x0010a2000c1e1900 */
[C---:B------:R-:W-:Y:S01]  /*0b50*/  IMAD R9, R16.reuse, 0x3, R9 ;  /* 0x0000000310097824 */ /* 0x040fe200078e0209 */
[----:B------:R-:W-:Y:S01]  /*0b60*/  UIADD3 UR12, UPT, UPT, UR12, UR13, URZ ;  /* 0x0000000d0c0c7290 */ /* 0x000fe2000fffe0ff */
[----:B------:R-:W-:Y:S01]  /*0b70*/  MOV R20, UR8 ;  /* 0x0000000800147c02 */ /* 0x000fe20008000f00 */
[----:B------:R-:W2:Y:S01]  /*0b80*/  LDG.E R18, desc[UR16][R18.64] ;  /* 0x0000001012127981 */ /* 0x000ea2000c1e1900 */
[----:B------:R-:W-:Y:S01]  /*0b90*/  IMAD R17, R16, 0x3, R9 ;  /* 0x0000000310117824 */ /* 0x000fe200078e0209 */
[----:B------:R-:W-:Y:S01]  /*0ba0*/  MOV R21, UR9 ;  /* 0x0000000900157c02 */ /* 0x000fe20008000f00 */
[----:B------:R-:W-:Y:S01]  /*0bb0*/  IMAD.WIDE R12, R9, 0x4, R6 ;  /* 0x00000004090c7825 */ /* 0x000fe200078e0206 */
[----:B------:R-:W-:Y:S01]  /*0bc0*/  UIMAD.WIDE.U32 UR8, UR12, 0x4, UR10 ;  /* 0x000000040c0878a5 */ /* 0x000fe2000f8e000a */
[----:B------:R-:W-:-:S02]  /*0bd0*/  MOV R10, UR18 ;  /* 0x00000012000a7c02 */ /* 0x000fc40008000f00 */
[----:B0-----:R-:W-:Y:S01]  /*0be0*/  IMAD R15, R16, 0x3, R17 ;  /* 0x00000003100f7824 */ /* 0x001fe200078e0211 */
[----:B------:R-:W3:Y:S01]  /*0bf0*/  LDG.E R20, desc[UR16][R20.64] ;  /* 0x0000001014147981 */ /* 0x000ee2000c1e1900 */
[--C-:B------:R-:W-:Y:S01]  /*0c00*/  IMAD.WIDE R8, R17, 0x4, R6.reuse ;  /* 0x0000000411087825 */ /* 0x100fe200078e0206 */
[----:B------:R-:W-:Y:S02]  /*0c10*/  MOV R16, UR8 ;  /* 0x0000000800107c02 */ /* 0x000fe40008000f00 */
[----:B------:R-:W3:Y:S01]  /*0c20*/  LDG.E R12, desc[UR16][R12.64] ;  /* 0x000000100c0c7981 */ /* 0x000ee2000c1e1900 */
[----:B------:R-:W-:Y:S01]  /*0c30*/  IMAD.U32 R11, RZ, RZ, UR19 ;  /* 0x00000013ff0b7e24 */ /* 0x000fe2000f8e00ff */
[----:B------:R-:W-:Y:S01]  /*0c40*/  MOV R17, UR9 ;  /* 0x0000000900117c02 */ /* 0x000fe20008000f00 */
[----:B------:R-:W-:Y:S01]  /*0c50*/  IMAD.WIDE R6, R15, 0x4, R6 ;  /* 0x000000040f067825 */ /* 0x000fe200078e0206 */
[----:B------:R-:W4:Y:S04]  /*0c60*/  LDG.E R9, desc[UR16][R8.64] ;  /* 0x0000001008097981 */ /* 0x000f28000c1e1900 */
[----:B------:R-:W4:Y:S04]  /*0c70*/  LDG.E R10, desc[UR16][R10.64] ;  /* 0x000000100a0a7981 */ /* 0x000f28000c1e1900 */
[----:B------:R-:W5:Y:S04]  /*0c80*/  LDG.E R16, desc[UR16][R16.64] ;  /* 0x0000001010107981 */ /* 0x000f68000c1e1900 */
[----:B------:R-:W5:Y:S01]  /*0c90*/  LDG.E R7, desc[UR16][R6.64] ;  /* 0x0000001006077981 */ /* 0x000f62000c1e1900 */
[----:B------:R-:W-:Y:S01]  /*0ca0*/  UIADD3 UR6, UPT, UPT, UR6, 0x4, URZ ;  /* 0x0000000406067890 */ /* 0x000fe2000fffe0ff */
[----:B--2---:R-:W-:-:S04]  /*0cb0*/  FFMA R29, R18, R14, R29 ;  /* 0x0000000e121d7223 */ /* 0x004fc8000000001d */
[----:B---3--:R-:W-:-:S04]  /*0cc0*/  FFMA R20, R12, R20, R29 ;  /* 0x000000140c147223 */ /* 0x008fc8000000001d */
[----:B----4-:R-:W-:-:S04]  /*0cd0*/  FFMA R20, R9, R10, R20 ;  /* 0x0000000a09147223 */ /* 0x010fc80000000014 */
[----:B-----5:R-:W-:-:S07]  /*0ce0*/  FFMA R29, R7, R16, R20 ;  /* 0x00000010071d7223 */ /* 0x020fce0000000014 */
.L_x_4:
[----:B------:R-:W-:Y:S05]  /*0cf0*/  BRA.U !UP0, `(.L_x_3) ;  /* 0x0000000108b87547 */ /* 0x000fea000b800000 */
[----:B------:R-:W1:Y:S01]  /*0d00*/  LDCU UR11, c[0x0][0x398] ;  /* 0x00007300ff0b77ac */ /* 0x000e620008000800 */
[----:B------:R-:W-:Y:S02]  /*0d10*/  UISETP.NE.AND UP0, UPT, UR14, 0x1, UPT ;  /* 0x000000010e00788c */ /* 0x000fe4000bf05270 */
[----:B-1----:R-:W-:-:S07]  /*0d20*/  ULOP3.LUT UP1, URZ, UR11, 0x1, URZ, 0xc0, !UPT ;  /* 0x000000010bff7892 */ /* 0x002fce000f82c0ff */
[----:B------:R-:W-:Y:S05]  /*0d30*/  BRA.U !UP0, `(.L_x_5) ;  /* 0x0000000108687547 */ /* 0x000fea000b800000 */
[----:B------:R-:W1:Y:S01]  /*0d40*/  LDC R9, c[0x0][0x3a0] ;  /* 0x0000e800ff097b82 */ /* 0x000e620000000800 */
[----:B------:R-:W2:Y:S01]  /*0d50*/  LDCU UR7, c[0x0][0x398] ;  /* 0x00007300ff0777ac */ /* 0x000ea20008000800 */
[----:B------:R-:W-:Y:S02]  /*0d60*/  IADD3 R8, PT, PT, R2, UR6, RZ ;  /* 0x0000000602087c10 */ /* 0x000fe4000fffe0ff */
[----:B------:R-:W-:Y:S01]  /*0d70*/  MOV R11, 0x3 ;  /* 0x00000003000b7802 */ /* 0x000fe20000000f00 */
[----:B------:R-:W3:Y:S03]  /*0d80*/  LDCU.64 UR8, c[0x0][0x390] ;  /* 0x00007200ff0877ac */ /* 0x000ee60008000a00 */
[----:B------:R-:W4:Y:S01]  /*0d90*/  LDC.64 R6, c[0x0][0x380] ;  /* 0x0000e000ff067b82 */ /* 0x000f220000000a00 */
[----:B--2---:R-:W-:-:S04]  /*0da0*/  UIMAD UR10, UR6, UR7, UR5 ;  /* 0x00000007060a72a4 */ /* 0x004fc8000f8e0205 */
[----:B---3--:R-:W-:Y:S01]  /*0db0*/  UIMAD.WIDE.U32 UR12, UR10, 0x4, UR8 ;  /* 0x000000040a0c78a5 */ /* 0x008fe2000f8e0008 */
[----:B-1----:R-:W-:Y:S01]  /*0dc0*/  IMAD R8, R8, R9, R5 ;  /* 0x0000000908087224 */ /* 0x002fe200078e0205 */
[----:B------:R-:W-:-:S03]  /*0dd0*/  UIADD3 UR7, UPT, UPT, UR10, UR7, URZ ;  /* 0x000000070a077290 */ /* 0x000fc6000fffe0ff */
[----:B------:R-:W-:Y:S01]  /*0de0*/  IMAD R8, R8, R11, UR4 ;  /* 0x0000000408087e24 */ /* 0x000fe2000f8e020b */
[----:B------:R-:W-:Y:S01]  /*0df0*/  UIMAD.WIDE.U32 UR8, UR7, 0x4, UR8 ;  /* 0x00000004070878a5 */ /* 0x000fe2000f8e0008 */
[----:B------:R-:W-:Y:S02]  /*0e00*/  MOV R10, UR12 ;  /* 0x0000000c000a7c02 */ /* 0x000fe40008000f00 */
[----:B------:R-:W-:Y:S01]  /*0e10*/  IMAD R15, R9, 0x3, R8 ;  /* 0x00000003090f7824 */ /* 0x000fe200078e0208 */
[----:B------:R-:W-:Y:S01]  /*0e20*/  MOV R11, UR13 ;  /* 0x0000000d000b7c02 */ /* 0x000fe20008000f00 */
[--C-:B----4-:R-:W-:Y:S01]  /*0e30*/  IMAD.WIDE R8, R8, 0x4, R6.reuse ;  /* 0x0000000408087825 */ /* 0x110fe200078e0206 */
[----:B------:R-:W-:Y:S02]  /*0e40*/  MOV R12, UR8 ;  /* 0x00000008000c7c02 */ /* 0x000fe40008000f00 */
[----:B------:R-:W-:Y:S01]  /*0e50*/  MOV R13, UR9 ;  /* 0x00000009000d7c02 */ /* 0x000fe20008000f00 */
[----:B------:R-:W-:Y:S01]  /*0e60*/  IMAD.WIDE R6, R15, 0x4, R6 ;  /* 0x000000040f067825 */ /* 0x000fe200078e0206 */
[----:B0-----:R-:W2:Y:S04]  /*0e70*/  LDG.E R10, desc[UR16][R10.64] ;  /* 0x000000100a0a7981 */ /* 0x001ea8000c1e1900 */
[----:B------:R-:W2:Y:S04]  /*0e80*/  LDG.E R8, desc[UR16][R8.64] ;  /* 0x0000001008087981 */ /* 0x000ea8000c1e1900 */
[----:B------:R-:W3:Y:S04]  /*0e90*/  LDG.E R12, desc[UR16][R12.64] ;  /* 0x000000100c0c7981 */ /* 0x000ee8000c1e1900 */
[----:B------:R-:W3:Y:S01]  /*0ea0*/  LDG.E R6, desc[UR16][R6.64] ;  /* 0x0000001006067981 */ /* 0x000ee2000c1e1900 */
[----:B------:R-:W-:Y:S01]  /*0eb0*/  UIADD3 UR6, UPT, UPT, UR6, 0x2, URZ ;  /* 0x0000000206067890 */ /* 0x000fe2000fffe0ff */
[----:B--2---:R-:W-:-:S04]  /*0ec0*/  FFMA R29, R8, R10, R29 ;  /* 0x0000000a081d7223 */ /* 0x004fc8000000001d */
[----:B---3--:R-:W-:-:S07]  /*0ed0*/  FFMA R29, R6, R12, R29 ;  /* 0x0000000c061d7223 */ /* 0x008fce000000001d */
.L_x_5:
[----:B------:R-:W-:Y:S05]  /*0ee0*/  BRA.U !UP1, `(.L_x_3) ;  /* 0x00000001093c7547 */ /* 0x000fea000b800000 */
[----:B------:R-:W1:Y:S01]  /*0ef0*/  LDCU UR7, c[0x0][0x3a0] ;  /* 0x00007400ff0777ac */ /* 0x000e620008000800 */
[----:B------:R-:W2:Y:S01]  /*0f00*/  LDC.64 R6, c[0x0][0x380] ;  /* 0x0000e000ff067b82 */ /* 0x000ea20000000a00 */
[----:B------:R-:W-:Y:S01]  /*0f10*/  HFMA2 R9, -RZ, RZ, 0, 1.78813934326171875e-07 ;  /* 0x00000003ff097431 */ /* 0x000fe200000001ff */
[----:B------:R-:W-:Y:S01]  /*0f20*/  IADD3 R8, PT, PT, R2, UR6, RZ ;  /* 0x0000000602087c10 */ /* 0x000fe2000fffe0ff */
[----:B------:R-:W3:Y:S01]  /*0f30*/  LDCU.64 UR8, c[0x0][0x390] ;  /* 0x00007200ff0877ac */ /* 0x000ee20008000a00 */
[----:B------:R-:W-:-:S03]  /*0f40*/  UIMAD UR6, UR6, UR11, UR5 ;  /* 0x0000000b060672a4 */ /* 0x000fc6000f8e0205 */
[----:B-1----:R-:W-:Y:S01]  /*0f50*/  IMAD R8, R8, UR7, R5 ;  /* 0x0000000708087c24 */ /* 0x002fe2000f8e0205 */
[----:B---3--:R-:W-:-:S03]  /*0f60*/  UIMAD.WIDE.U32 UR6, UR6, 0x4, UR8 ;  /* 0x00000004060678a5 */ /* 0x008fc6000f8e0008 */
[----:B------:R-:W-:-:S04]  /*0f70*/  IMAD R5, R8, R9, UR4 ;  /* 0x0000000408057e24 */ /* 0x000fc8000f8e0209 */
[----:B--2---:R-:W-:Y:S01]  /*0f80*/  IMAD.WIDE R6, R5, 0x4, R6 ;  /* 0x0000000405067825 */ /* 0x004fe200078e0206 */
[----:B------:R-:W-:Y:S02]  /*0f90*/  MOV R8, UR6 ;  /* 0x0000000600087c02 */ /* 0x000fe40008000f00 */
[----:B------:R-:W-:-:S03]  /*0fa0*/  MOV R9, UR7 ;  /* 0x0000000700097c02 */ /* 0x000fc60008000f00 */
[----:B0-----:R-:W2:Y:S04]  /*0fb0*/  LDG.E R6, desc[UR16][R6.64] ;  /* 0x0000001006067981 */ /* 0x001ea8000c1e1900 */
[----:B------:R-:W2:Y:S02]  /*0fc0*/  LDG.E R8, desc[UR16][R8.64] ;  /* 0x0000001008087981 */ /* 0x000ea4000c1e1900 */
[----:B--2---:R-:W-:-:S07]  /*0fd0*/  FFMA R29, R6, R8, R29 ;  /* 0x00000008061d7223 */ /* 0x004fce000000001d */
.L_x_3:
[----:B------:R-:W1:Y:S01]  /*0fe0*/  LDCU UR6, c[0x0][0x398] ;  /* 0x00007300ff0677ac */ /* 0x000e620008000800 */
[----:B------:R-:W-:-:S04]  /*0ff0*/  UIADD3 UR5, UPT, UPT, UR5, 0x1, URZ ;  /* 0x0000000105057890 */ /* 0x000fc8000fffe0ff */
[----:B-1----:R-:W-:-:S09]  /*1000*/  UISETP.NE.AND UP0, UPT, UR5, UR6, UPT ;  /* 0x000000060500728c */ /* 0x002fd2000bf05270 */
[----:B------:R-:W-:Y:S05]  /*1010*/  BRA.U UP0, `(.L_x_6) ;  /* 0xfffffff100a07547 */ /* 0x000fea000b83ffff */
[----:B------:R-:W1:Y:S01]  /*1020*/  LDC.64 R6, c[0x0][0x388] ;  /* 0x0000e200ff067b82 */ /* 0x000e620000000a00 */
[----:B------:R-:W-:Y:S01]  /*1030*/  IADD3 R5, PT, PT, R0, UR4, RZ ;  /* 0x0000000400057c10 */ /* 0x000fe2000fffe0ff */
[----:B------:R-:W-:-:S04]  /*1040*/  UIADD3 UR4, UPT, UPT, UR4, 0x1, URZ ;  /* 0x0000000104047890 */ /* 0x000fc8000fffe0ff */
[----:B------:R-:W-:-:S06]  /*1050*/  UISETP.NE.AND UP0, UPT, UR4, 0x3, UPT ;  /* 0x000000030400788c */ /* 0x000fcc000bf05270 */
[----:B------:R-:W-:Y:S01]  /*1060*/  PLOP3.LUT P2, PT, PT, PT, UP0, 0x80, 0x8 ;  /* 0x000000000008781c */ /* 0x000fe20003f4f008 */
[----:B-1----:R-:W-:-:S05]  /*1070*/  IMAD.WIDE R6, R5, 0x4, R6 ;  /* 0x0000000405067825 */ /* 0x002fca00078e0206 */
[----:B0-----:R0:W-:Y:S07]  /*1080*/  STG.E desc[UR16][R6.64], R29 ;  /* 0x0000001d06007986 */ /* 0x0011ee000c101910 */
[----:B------:R-:W-:Y:S05]  /*1090*/  @!P2 EXIT ;  /* 0x000000000000a94d */ /* 0x000fea0003800000 */
[----:B------:R-:W-:Y:S05]  /*10a0*/  BRA `(.L_x_7) ;  /* 0xfffffff000747947 */ /* 0x000fea000383ffff */
.L_x_0:
[----:B------:R-:W1:Y:S02]  /*10b0*/  LDC.64 R2, c[0x0][0x388] ;  /* 0x0000e200ff027b82 */ /* 0x000e640000000a00 */
[----:B-1----:R-:W-:-:S05]  /*10c0*/  IMAD.WIDE R2, R0, 0x4, R2 ;  /* 0x0000000400027825 */ /* 0x002fca00078e0202 */
[----:B0-----:R-:W-:Y:S04]  /*10d0*/  STG.E desc[UR16][R2.64], RZ ;  /* 0x000000ff02007986 */ /* 0x001fe8000c101910 */
[----:B------:R-:W-:Y:S04]  /*10e0*/  STG.E desc[UR16][R2.64+0x4], RZ ;  /* 0x000004ff02007986 */ /* 0x000fe8000c101910 */
[----:B------:R-:W-:Y:S01]  /*10f0*/  STG.E desc[UR16][R2.64+0x8], RZ ;  /* 0x000008ff02007986 */ /* 0x000fe2000c101910 */
[----:B------:R-:W-:Y:S05]  /*1100*/  EXIT ;  /* 0x000000000000794d */ /* 0x000fea0003800000 */
.L_x_8:
[----:B------:R-:W-:-:S00]  /*1110*/  BRA `(.L_x_8) ;  /* 0xfffffffc00fc7947 */ /* 0x000fc0000383ffff */
[----:B------:R-:W-:-:S00]  /*1120*/  NOP ;  /* 0x0000000000007918 */ /* 0x000fc00000000000 */
        /* <DEDUP_REMOVED lines=13> */
.L_x_96:


//--------------------- .text._Z17compute_disparityPfS_Piiiii --------------------------
	.section	.text._Z17compute_disparityPfS_Piiiii,"ax",@progbits
	.align	128
        .global         _Z17compute_disparityPfS_Piiiii
        .type           _Z17compute_disparityPfS_Piiiii,@function
        .size           _Z17compute_disparityPfS_Piiiii,(.L_x_92 - _Z17compute_disparityPfS_Piiiii)
        .other          _Z17compute_disparityPfS_Piiiii,@"STO_CUDA_ENTRY STV_DEFAULT"
_Z17compute_disparityPfS_Piiiii:
.text._Z17compute_disparityPfS_Piiiii:
[----:B------:R-:W-:Y:S01]  /*0000*/  LDC R1, c[0x0][0x37c] ;  /* 0x0000df00ff017b82 */ /* 0x000fe20000000800 */
[----:B------:R-:W0:Y:S07]  /*0010*/  S2R R0, SR_TID.Y ;  /* 0x0000000000007919 */ /* 0x000e2e0000002200 */
[----:B------:R-:W1:Y:S01]  /*0020*/  LDC R2, c[0x0][0x360] ;  /* 0x0000d800ff027b82 */ /* 0x000e620000000800 */
[----:B------:R-:W1:Y:S07]  /*0030*/  S2R R5, SR_TID.X ;  /* 0x0000000000057919 */ /* 0x000e6e0000002100 */
[----:B------:R-:W0:Y:S08]  /*0040*/  S2UR UR5, SR_CTAID.Y ;  /* 0x00000000000579c3 */ /* 0x000e300000002600 */
[----:B------:R-:W0:Y:S08]  /*0050*/  LDC R3, c[0x0][0x364] ;  /* 0x0000d900ff037b82 */ /* 0x000e300000000800 */
[----:B------:R-:W1:Y:S08]  /*0060*/  S2UR UR4, SR_CTAID.X ;  /* 0x00000000000479c3 */ /* 0x000e700000002500 */
[----:B------:R-:W2:Y:S01]  /*0070*/  LDC.64 R10, c[0x0][0x398] ;  /* 0x0000e600ff0a7b82 */ /* 0x000ea20000000a00 */
[----:B0-----:R-:W-:-:S02]  /*0080*/  IMAD R3, R3, UR5, R0 ;  /* 0x0000000503037c24 */ /* 0x001fc4000f8e0200 */
[----:B-1----:R-:W-:-:S03]  /*0090*/  IMAD R2, R2, UR4, R5 ;  /* 0x0000000402027c24 */ /* 0x002fc6000f8e0205 */
[----:B--2---:R-:W-:-:S04]  /*00a0*/  ISETP.GE.AND P0, PT, R3, R10, PT ;  /* 0x0000000a0300720c */ /* 0x004fc80003f06270 */
[----:B------:R-:W-:-:S13]  /*00b0*/  ISETP.GE.OR P0, PT, R2, R11, P0 ;  /* 0x0000000b0200720c */ /* 0x000fda0000706670 */
[----:B------:R-:W-:Y:S05]  /*00c0*/  @P0 EXIT ;  /* 0x000000000000094d */ /* 0x000fea0003800000 */
[----:B------:R-:W0:Y:S01]  /*00d0*/  LDCU UR5, c[0x0][0x3a0] ;  /* 0x00007400ff0577ac */ /* 0x000e220008000800 */
[----:B------:R-:W-:Y:S01]  /*00e0*/  BSSY.RECONVERGENT B0, `(.L_x_9) ;  /* 0x0000126000007945 */ /* 0x000fe20003800200 */
[----:B------:R-:W-:Y:S01]  /*00f0*/  HFMA2 R4, -RZ, RZ, 0, 0 ;  /* 0x00000000ff047431 */ /* 0x000fe200000001ff */
[----:B------:R-:W1:Y:S01]  /*0100*/  LDCU.64 UR6, c[0x0][0x358] ;  /* 0x00006b00ff0677ac */ /* 0x000e620008000a00 */
[----:B0-----:R-:W-:-:S04]  /*0110*/  ISETP.GE.AND P0, PT, R2, UR5, PT ;  /* 0x0000000502007c0c */ /* 0x001fc8000bf06270 */
[----:B------:R-:W-:-:S13]  /*0120*/  ISETP.GT.OR P0, PT, RZ, UR5, !P0 ;  /* 0x00000005ff007c0c */ /* 0x000fda000c704670 */
[----:B-1----:R-:W-:Y:S05]  /*0130*/  @P0 BRA `(.L_x_10) ;  /* 0x0000001000800947 */ /* 0x002fea0003800000 */
[----:B------:R-:W0:Y:S01]  /*0140*/  LDC R6, c[0x0][0x3a4] ;  /* 0x0000e900ff067b82 */ /* 0x000e220000000800 */
[----:B------:R-:W1:Y:S01]  /*0150*/  LDCU UR8, c[0x0][0x3a0] ;  /* 0x00007400ff0877ac */ /* 0x000e620008000800 */
[----:B------:R-:W-:Y:S01]  /*0160*/  UIADD3 UR4, UPT, UPT, UR5, -0x1, URZ ;  /* 0xffffffff05047890 */ /* 0x000fe2000fffe0ff */
[----:B0-----:R-:W-:-:S04]  /*0170*/  LEA.HI R6, R6, R6, RZ, 0x1 ;  /* 0x0000000606067211 */ /* 0x001fc800078f08ff */
[----:B------:R-:W-:-:S05]  /*0180*/  SHF.R.S32.HI R6, RZ, 0x1, R6 ;  /* 0x00000001ff067819 */ /* 0x000fca0000011406 */
[----:B------:R-:W-:-:S05]  /*0190*/  IMAD.MOV R5, RZ, RZ, -R6 ;  /* 0x000000ffff057224 */ /* 0x000fca00078e0a06 */
[----:B------:R-:W-:Y:S02]  /*01a0*/  ISETP.GE.AND P0, PT, R6, R5, PT ;  /* 0x000000050600720c */ /* 0x000fe40003f06270 */
[----:B-1----:R-:W-:-:S11]  /*01b0*/  MOV R5, UR8 ;  /* 0x0000000800057c02 */ /* 0x002fd60008000f00 */
[----:B------:R-:W-:Y:S05]  /*01c0*/  @P0 BRA `(.L_x_11) ;  /* 0x00000000002c0947 */ /* 0x000fea0003800000 */
[----:B------:R-:W-:Y:S01]  /*01d0*/  ISETP.LT.AND P1, PT, R2, UR4, PT ;  /* 0x0000000402007c0c */ /* 0x000fe2000bf21270 */
[----:B------:R-:W-:Y:S01]  /*01e0*/  IMAD.MOV.U32 R4, RZ, RZ, RZ ;  /* 0x000000ffff047224 */ /* 0x000fe200078e00ff */
[----:B------:R-:W-:-:S11]  /*01f0*/  MOV R6, 0x4b189680 ;  /* 0x4b18968000067802 */ /* 0x000fd60000000f00 */
.L_x_12:
[C---:B------:R-:W-:Y:S01]  /*0200*/  ISETP.NE.AND P2, PT, R5.reuse, RZ, PT ;  /* 0x000000ff0500720c */ /* 0x040fe20003f45270 */
[----:B------:R-:W-:Y:S01]  /*0210*/  VIADD R0, R5, 0xffffffff ;  /* 0xffffffff05007836 */ /* 0x000fe20000000000 */
[----:B------:R-:W-:-:S04]  /*0220*/  FSETP.GT.AND P0, PT, R6, RZ, PT ;  /* 0x000000ff0600720b */ /* 0x000fc80003f04000 */
[----:B------:R-:W-:Y:S02]  /*0230*/  SEL R4, R5, R4, P0 ;  /* 0x0000000405047207 */ /* 0x000fe40000000000 */
[----:B------:R-:W-:Y:S02]  /*0240*/  FSEL R6, R6, RZ, !P0 ;  /* 0x000000ff06067208 */ /* 0x000fe40004000000 */
[----:B------:R-:W-:-:S03]  /*0250*/  MOV R5, R0 ;  /* 0x0000000000057202 */ /* 0x000fc60000000f00 */
[----:B------:R-:W-:Y:S05]  /*0260*/  @!P1 BRA P2, `(.L_x_12) ;  /* 0xfffffffc00e49947 */ /* 0x000fea000103ffff */
[----:B------:R-:W-:Y:S05]  /*0270*/  BRA `(.L_x_10) ;  /* 0x0000001000307947 */ /* 0x000fea0003800000 */
.L_x_11:
[----:B------:R-:W-:Y:S02]  /*0280*/  IMAD.IADD R8, R3, 0x1, -R6 ;  /* 0x0000000103087824 */ /* 0x000fe400078e0a06 */
[----:B------:R-:W-:Y:S02]  /*0290*/  IMAD.MOV.U32 R4, RZ, RZ, RZ ;  /* 0x000000ffff047224 */ /* 0x000fe400078e00ff */
[C---:B------:R-:W-:Y:S01]  /*02a0*/  VIADD R7, R8.reuse, 0x2 ;  /* 0x0000000208077836 */ /* 0x040fe20000000000 */
[C---:B------:R-:W-:Y:S01]  /*02b0*/  IADD3 R9, PT, PT, R8.reuse, 0x1, RZ ;  /* 0x0000000108097810 */ /* 0x040fe20007ffe0ff */
[----:B------:R-:W-:-:S03]  /*02c0*/  IMAD R8, R8, R11, R11 ;  /* 0x0000000b08087224 */ /* 0x000fc600078e020b */
[----:B------:R-:W-:Y:S02]  /*02d0*/  ISETP.GT.AND P1, PT, R9, -0x1, PT ;  /* 0xffffffff0900780c */ /* 0x000fe40003f24270 */
[----:B------:R-:W-:Y:S02]  /*02e0*/  ISETP.GT.AND P0, PT, R7, -0x1, PT ;  /* 0xffffffff0700780c */ /* 0x000fe40003f04270 */
[-C--:B------:R-:W-:Y:S02]  /*02f0*/  ISETP.LT.AND P1, PT, R9, R10.reuse, P1 ;  /* 0x0000000a0900720c */ /* 0x080fe40000f21270 */
[----:B------:R-:W-:Y:S01]  /*0300*/  ISETP.LT.AND P0, PT, R7, R10, P0 ;  /* 0x0000000a0700720c */ /* 0x000fe20000701270 */
[----:B------:R-:W-:Y:S01]  /*0310*/  HFMA2 R10, -RZ, RZ, 14.1875, -0.0015869140625 ;  /* 0x4b189680ff0a7431 */ /* 0x000fe200000001ff */
[----:B------:R-:W-:-:S11]  /*0320*/  IADD3 R9, PT, PT, R6, R6, RZ ;  /* 0x0000000606097210 */ /* 0x000fd60007ffe0ff */
.L_x_24:
[----:B------:R-:W-:Y:S01]  /*0330*/  IADD3 R11, PT, PT, -R6, RZ, RZ ;  /* 0x000000ff060b7210 */ /* 0x000fe20007ffe1ff */
[----:B------:R-:W-:Y:S01]  /*0340*/  IMAD.MOV.U32 R13, RZ, RZ, RZ ;  /* 0x000000ffff0d7224 */ /* 0x000fe200078e00ff */
[----:B------:R-:W-:Y:S02]  /*0350*/  MOV R0, RZ ;  /* 0x000000ff00007202 */ /* 0x000fe40000000f00 */
[----:B------:R-:W-:-:S07]  /*0360*/  MOV R15, R11 ;  /* 0x0000000b000f7202 */ /* 0x000fce0000000f00 */
.L_x_21:
[----:B------:R-:W0:Y:S01]  /*0370*/  LDC R12, c[0x0][0x39c] ;  /* 0x0000e700ff0c7b82 */ /* 0x000e220000000800 */
[----:B------:R-:W-:Y:S01]  /*0380*/  IADD3 R14, PT, PT, R9, 0x1, RZ ;  /* 0x00000001090e7810 */ /* 0x000fe20007ffe0ff */
[----:B------:R-:W-:Y:S01]  /*0390*/  IMAD.IADD R23, R2, 0x1, R15 ;  /* 0x0000000102177824 */ /* 0x000fe200078e020f */
[----:B------:R-:W-:Y:S02]  /*03a0*/  IADD3 R21, PT, PT, R15, R2, -R5 ;  /* 0x000000020f157210 */ /* 0x000fe40007ffe805 */
[----:B------:R-:W-:Y:S02]  /*03b0*/  LOP3.LUT R14, R14, 0x3, RZ, 0xc0, !PT ;  /* 0x000000030e0e7812 */ /* 0x000fe400078ec0ff */
[----:B------:R-:W-:Y:S02]  /*03c0*/  ISETP.GT.AND P2, PT, R23, -0x1, PT ;  /* 0xffffffff1700780c */ /* 0x000fe40003f44270 */
[----:B------:R-:W-:Y:S02]  /*03d0*/  ISETP.NE.AND P4, PT, R14, RZ, PT ;  /* 0x000000ff0e00720c */ /* 0x000fe40003f85270 */
[----:B------:R-:W-:-:S02]  /*03e0*/  ISETP.GT.AND P3, PT, R21, -0x1, PT ;  /* 0xffffffff1500780c */ /* 0x000fc40003f64270 */
[C---:B------:R-:W-:Y:S01]  /*03f0*/  ISETP.NE.AND P6, PT, R15.reuse, R6, PT ;  /* 0x000000060f00720c */ /* 0x040fe20003fc5270 */
[----:B------:R-:W-:Y:S01]  /*0400*/  VIADD R15, R15, 0x1 ;  /* 0x000000010f0f7836 */ /* 0x000fe20000000000 */
[----:B------:R-:W-:Y:S02]  /*0410*/  MOV R20, R11 ;  /* 0x0000000b00147202 */ /* 0x000fe40000000f00 */
[-C--:B0-----:R-:W-:Y:S02]  /*0420*/  ISETP.LT.AND P2, PT, R23, R12.reuse, P2 ;  /* 0x0000000c1700720c */ /* 0x081fe40001741270 */
[----:B------:R-:W-:-:S04]  /*0430*/  ISETP.LT.AND P3, PT, R21, R12, P3 ;  /* 0x0000000c1500720c */ /* 0x000fc80001f61270 */
[----:B------:R-:W-:Y:S01]  /*0440*/  PLOP3.LUT P2, PT, P2, P3, PT, 0x80, 0x8 ;  /* 0x000000000008781c */ /* 0x000fe20001747070 */
[----:B------:R-:W-:-:S12]  /*0450*/  @!P4 BRA `(.L_x_13) ;  /* 0x000000040060c947 */ /* 0x000fd80003800000 */
[----:B------:R-:W0:Y:S01]  /*0460*/  LDCU UR4, c[0x0][0x398] ;  /* 0x00007300ff0477ac */ /* 0x000e220008000800 */
[----:B------:R-:W-:Y:S01]  /*0470*/  IADD3 R22, PT, PT, R3, -R6, RZ ;  /* 0x8000000603167210 */ /* 0x000fe20007ffe0ff */
[----:B------:R-:W-:Y:S01]  /*0480*/  BSSY.RECONVERGENT B1, `(.L_x_14) ;  /* 0x000001b000017945 */ /* 0x000fe20003800200 */
[----:B------:R-:W-:Y:S02]  /*0490*/  ISETP.NE.AND P4, PT, R14, 0x1, PT ;  /* 0x000000010e00780c */ /* 0x000fe40003f85270 */
[----:B------:R-:W-:-:S04]  /*04a0*/  ISETP.GT.AND P3, PT, R22, -0x1, PT ;  /* 0xffffffff1600780c */ /* 0x000fc80003f64270 */
[----:B0-----:R-:W-:-:S04]  /*04b0*/  ISETP.LT.AND P3, PT, R22, UR4, P3 ;  /* 0x0000000416007c0c */ /* 0x001fc80009f61270 */
[----:B------:R-:W-:-:S13]  /*04c0*/  PLOP3.LUT P3, PT, P2, P3, PT, 0x80, 0x8 ;  /* 0x000000000008781c */ /* 0x000fda0001767070 */
[----:B------:R-:W-:Y:S05]  /*04d0*/  @!P3 BRA `(.L_x_15) ;  /* 0x000000000054b947 */ /* 0x000fea0003800000 */
[----:B------:R-:W0:Y:S01]  /*04e0*/  LDC.64 R18, c[0x0][0x380] ;  /* 0x0000e000ff127b82 */ /* 0x000e220000000a00 */
[CC--:B------:R-:W-:Y:S02]  /*04f0*/  IMAD R20, R22.reuse, R12.reuse, R23 ;  /* 0x0000000c16147224 */ /* 0x0c0fe400078e0217 */
[----:B------:R-:W-:Y:S02]  /*0500*/  IMAD R22, R22, R12, R21 ;  /* 0x0000000c16167224 */ /* 0x000fe400078e0215 */
[----:B------:R-:W-:Y:S02]  /*0510*/  IMAD R27, R20, 0x3, RZ ;  /* 0x00000003141b7824 */ /* 0x000fe400078e02ff */
[----:B------:R-:W-:Y:S01]  /*0520*/  IMAD R25, R22, 0x3, RZ ;  /* 0x0000000316197824 */ /* 0x000fe200078e02ff */
[----:B------:R-:W1:Y:S01]  /*0530*/  LDC.64 R16, c[0x0][0x388] ;  /* 0x0000e200ff107b82 */ /* 0x000e620000000a00 */
[----:B0-----:R-:W-:-:S05]  /*0540*/  IMAD.WIDE R18, R27, 0x4, R18 ;  /* 0x000000041b127825 */ /* 0x001fca00078e0212 */
[----:B------:R-:W2:Y:S01]  /*0550*/  LDG.E R20, desc[UR6][R18.64] ;  /* 0x0000000612147981 */ /* 0x000ea2000c1e1900 */
[----:B-1----:R-:W-:-:S03]  /*0560*/  IMAD.WIDE R16, R25, 0x4, R16 ;  /* 0x0000000419107825 */ /* 0x002fc600078e0210 */
[----:B------:R-:W3:Y:S04]  /*0570*/  LDG.E R22, desc[UR6][R18.64+0x4] ;  /* 0x0000040612167981 */ /* 0x000ee8000c1e1900 */
[----:B------:R-:W2:Y:S04]  /*0580*/  LDG.E R25, desc[UR6][R16.64] ;  /* 0x0000000610197981 */ /* 0x000ea8000c1e1900 */
[----:B------:R-:W3:Y:S04]  /*0590*/  LDG.E R27, desc[UR6][R16.64+0x4] ;  /* 0x00000406101b7981 */ /* 0x000ee8000c1e1900 */
[----:B------:R-:W4:Y:S04]  /*05a0*/  LDG.E R24, desc[UR6][R18.64+0x8] ;  /* 0x0000080612187981 */ /* 0x000f28000c1e1900 */
[----:B------:R-:W4:Y:S01]  /*05b0*/  LDG.E R29, desc[UR6][R16.64+0x8] ;  /* 0x00000806101d7981 */ /* 0x000f22000c1e1900 */
[----:B------:R-:W-:Y:S01]  /*05c0*/  FADD R13, R13, 1 ;  /* 0x3f8000000d0d7421 */ /* 0x000fe20000000000 */
[----:B--2---:R-:W-:-:S04]  /*05d0*/  FADD R25, R20, -R25 ;  /* 0x8000001914197221 */ /* 0x004fc80000000000 */
[----:B------:R-:W-:Y:S01]  /*05e0*/  FFMA R0, R25, R25, R0 ;  /* 0x0000001919007223 */ /* 0x000fe20000000000 */
[----:B---3--:R-:W-:-:S04]  /*05f0*/  FADD R27, R22, -R27 ;  /* 0x8000001b161b7221 */ /* 0x008fc80000000000 */
[----:B------:R-:W-:Y:S01]  /*0600*/  FFMA R0, R27, R27, R0 ;  /* 0x0000001b1b007223 */ /* 0x000fe20000000000 */
[----:B----4-:R-:W-:-:S04]  /*0610*/  FADD R29, R24, -R29 ;  /* 0x8000001d181d7221 */ /* 0x010fc80000000000 */
[----:B------:R-:W-:-:S07]  /*0620*/  FFMA R0, R29, R29, R0 ;  /* 0x0000001d1d007223 */ /* 0x000fce0000000000 */
.L_x_15:
[----:B------:R-:W-:Y:S05]  /*0630*/  BSYNC.RECONVERGENT B1 ;  /* 0x0000000000017941 */ /* 0x000fea0003800200 */
.L_x_14:
[----:B------:R-:W-:Y:S01]  /*0640*/  BSSY.RECONVERGENT B1, `(.L_x_13) ;  /* 0x0000039000017945 */ /* 0x000fe20003800200 */
[----:B------:R-:W-:-:S03]  /*0650*/  IADD3 R20, PT, PT, -R6, 0x1, RZ ;  /* 0x0000000106147810 */ /* 0x000fc60007ffe1ff */
[----:B------:R-:W-:Y:S05]  /*0660*/  @!P4 BRA `(.L_x_16) ;  /* 0x0000000000d8c947 */ /* 0x000fea0003800000 */
[----:B------:R-:W-:Y:S01]  /*0670*/  PLOP3.LUT P3, PT, P2, P1, PT, 0x80, 0x8 ;  /* 0x000000000008781c */ /* 0x000fe20001763070 */
[----:B------:R-:W-:Y:S01]  /*0680*/  BSSY.RECONVERGENT B2, `(.L_x_17) ;  /* 0x0000018000027945 */ /* 0x000fe20003800200 */
[----:B------:R-:W-:-:S11]  /*0690*/  ISETP.NE.AND P4, PT, R14, 0x2, PT ;  /* 0x000000020e00780c */ /* 0x000fd60003f85270 */
[----:B------:R-:W-:Y:S05]  /*06a0*/  @!P3 BRA `(.L_x_18) ;  /* 0x000000000054b947 */ /* 0x000fea0003800000 */
[----:B------:R-:W0:Y:S01]  /*06b0*/  LDC.64 R18, c[0x0][0x380] ;  /* 0x0000e000ff127b82 */ /* 0x000e220000000a00 */
[C---:B------:R-:W-:Y:S01]  /*06c0*/  IADD3 R14, PT, PT, R8.reuse, R23, RZ ;  /* 0x00000017080e7210 */ /* 0x040fe20007ffe0ff */
[----:B------:R-:W-:-:S04]  /*06d0*/  IMAD.IADD R20, R8, 0x1, R21 ;  /* 0x0000000108147824 */ /* 0x000fc800078e0215 */
[----:B------:R-:W-:Y:S02]  /*06e0*/  IMAD R27, R14, 0x3, RZ ;  /* 0x000000030e1b7824 */ /* 0x000fe400078e02ff */
[----:B------:R-:W1:Y:S01]  /*06f0*/  LDC.64 R16, c[0x0][0x388] ;  /* 0x0000e200ff107b82 */ /* 0x000e620000000a00 */
[----:B------:R-:W-:Y:S02]  /*0700*/  IMAD R25, R20, 0x3, RZ ;  /* 0x0000000314197824 */ /* 0x000fe400078e02ff */
        /* <DEDUP_REMOVED lines=15> */
.L_x_18:
[----:B------:R-:W-:Y:S05]  /*0800*/  BSYNC.RECONVERGENT B2 ;  /* 0x0000000000027941 */ /* 0x000fea0003800200 */
.L_x_17:
[----:B------:R-:W-:Y:S01]  /*0810*/  IADD3 R20, PT, PT, -R6, 0x2, RZ ;  /* 0x0000000206147810 */ /* 0x000fe20007ffe1ff */
[----:B------:R-:W-:Y:S06]  /*0820*/  @!P4 BRA `(.L_x_16) ;  /* 0x000000000068c947 */ /* 0x000fec0003800000 */
[----:B------:R-:W-:Y:S02]  /*0830*/  PLOP3.LUT P3, PT, P2, P0, PT, 0x80, 0x8 ;  /* 0x000000000008781c */ /* 0x000fe40001761070 */
[----:B------:R-:W-:-:S04]  /*0840*/  IADD3 R14, PT, PT, -R6, 0x3, RZ ;  /* 0x00000003060e7810 */ /* 0x000fc80007ffe1ff */
[----:B------:R-:W-:-:S07]  /*0850*/  MOV R20, R14 ;  /* 0x0000000e00147202 */ /* 0x000fce0000000f00 */
        /* <DEDUP_REMOVED lines=20> */
[----:B----4-:R-:W-:Y:S01]  /*09a0*/  FADD R29, R24, -R29 ;  /* 0x8000001d181d7221 */ /* 0x010fe20000000000 */
[----:B------:R-:W-:-:S03]  /*09b0*/  MOV R20, R14 ;  /* 0x0000000e00147202 */ /* 0x000fc60000000f00 */
[----:B------:R-:W-:-:S07]  /*09c0*/  FFMA R0, R29, R29, R0 ;  /* 0x0000001d1d007223 */ /* 0x000fce0000000000 */
.L_x_16:
[----:B------:R-:W-:Y:S05]  /*09d0*/  BSYNC.RECONVERGENT B1 ;  /* 0x0000000000017941 */ /* 0x000fea0003800200 */
.L_x_13:
[----:B------:R-:W-:-:S13]  /*09e0*/  ISETP.GE.U32.AND P3, PT, R9, 0x3, PT ;  /* 0x000000030900780c */ /* 0x000fda0003f66070 */
[----:B------:R-:W-:Y:S05]  /*09f0*/  @!P3 BRA `(.L_x_19) ;  /* 0x0000000400ecb947 */ /* 0x000fea0003800000 */
[C---:B------:R-:W-:Y:S01]  /*0a00*/  VIADD R25, R3.reuse, 0x1 ;  /* 0x0000000103197836 */ /* 0x040fe20000000000 */
[C---:B------:R-:W-:Y:S01]  /*0a10*/  IADD3 R17, PT, PT, R3.reuse, 0x3, RZ ;  /* 0x0000000303117810 */ /* 0x040fe20007ffe0ff */
[C-C-:B------:R-:W-:Y:S01]  /*0a20*/  IMAD.IADD R16, R3.reuse, 0x1, R20.reuse ;  /* 0x0000000103107824 */ /* 0x140fe200078e0214 */
[----:B------:R-:W-:Y:S01]  /*0a30*/  IADD3 R19, PT, PT, R3, 0x2, RZ ;  /* 0x0000000203137810 */ /* 0x000fe20007ffe0ff */
[----:B------:R-:W-:Y:S01]  /*0a40*/  BSSY.RECONVERGENT B1, `(.L_x_19) ;  /* 0x0000076000017945 */ /* 0x000fe20003800200 */
[----:B------:R-:W-:Y:S01]  /*0a50*/  IADD3 R14, PT, PT, R25, R20, RZ ;  /* 0x00000014190e7210 */ /* 0x000fe20007ffe0ff */
[----:B------:R-:W-:Y:S01]  /*0a60*/  IMAD R18, R16, R12, R21 ;  /* 0x0000000c10127224 */ /* 0x000fe200078e0215 */
[-C--:B------:R-:W-:Y:S01]  /*0a70*/  IADD3 R22, PT, PT, R17, R20.reuse, RZ ;  /* 0x0000001411167210 */ /* 0x080fe20007ffe0ff */
[----:B------:R-:W-:Y:S01]  /*0a80*/  IMAD.IADD R17, R19, 0x1, R20 ;  /* 0x0000000113117824 */ /* 0x000fe200078e0214 */
[----:B------:R-:W-:Y:S01]  /*0a90*/  IADD3 R26, PT, PT, -R6, R20, RZ ;  /* 0x00000014061a7210 */ /* 0x000fe20007ffe1ff */
[----:B------:R-:W-:-:S02]  /*0aa0*/  IMAD R19, R16, R12, R23 ;  /* 0x0000000c10137224 */ /* 0x000fc400078e0217 */
[CCC-:B------:R-:W-:Y:S02]  /*0ab0*/  IMAD R33, R14.reuse, R12.reuse, R21.reuse ;  /* 0x0000000c0e217224 */ /* 0x1c0fe400078e0215 */
[CC--:B------:R-:W-:Y:S02]  /*0ac0*/  IMAD R27, R17.reuse, R12.reuse, R21 ;  /* 0x0000000c111b7224 */ /* 0x0c0fe400078e0215 */
[-CC-:B------:R-:W-:Y:S02]  /*0ad0*/  IMAD R16, R14, R12.reuse, R23.reuse ;  /* 0x0000000c0e107224 */ /* 0x180fe400078e0217 */
[-C--:B------:R-:W-:Y:S02]  /*0ae0*/  IMAD R17, R17, R12.reuse, R23 ;  /* 0x0000000c11117224 */ /* 0x080fe400078e0217 */
[CC--:B------:R-:W-:Y:S02]  /*0af0*/  IMAD R21, R22.reuse, R12.reuse, R21 ;  /* 0x0000000c16157224 */ /* 0x0c0fe400078e0215 */
[----:B------:R-:W-:-:S02]  /*0b00*/  IMAD R31, R22, R12, R23 ;  /* 0x0000000c161f7224 */ /* 0x000fc400078e0217 */
[----:B------:R-:W-:Y:S02]  /*0b10*/  IMAD R12, R18, 0x3, RZ ;  /* 0x00000003120c7824 */ /* 0x000fe400078e02ff */
[----:B------:R-:W-:Y:S02]  /*0b20*/  IMAD R14, R19, 0x3, RZ ;  /* 0x00000003130e7824 */ /* 0x000fe400078e02ff */
[----:B------:R-:W-:Y:S02]  /*0b30*/  IMAD R33, R33, 0x3, RZ ;  /* 0x0000000321217824 */ /* 0x000fe400078e02ff */
[----:B------:R-:W-:Y:S02]  /*0b40*/  IMAD R23, R16, 0x3, RZ ;  /* 0x0000000310177824 */ /* 0x000fe400078e02ff */
[----:B------:R-:W-:Y:S02]  /*0b50*/  IMAD R27, R27, 0x3, RZ ;  /* 0x000000031b1b7824 */ /* 0x000fe400078e02ff */
[----:B------:R-:W-:-:S02]  /*0b60*/  IMAD R35, R21, 0x3, RZ ;  /* 0x0000000315237824 */ /* 0x000fc400078e02ff */
[----:B------:R-:W-:Y:S02]  /*0b70*/  IMAD R31, R31, 0x3, RZ ;  /* 0x000000031f1f7824 */ /* 0x000fe400078e02ff */
[----:B------:R-:W-:-:S07]  /*0b80*/  IMAD R29, R17, 0x3, RZ ;  /* 0x00000003111d7824 */ /* 0x000fce00078e02ff */
.L_x_20:
[----:B------:R-:W0:Y:S01]  /*0b90*/  LDCU UR4, c[0x0][0x398] ;  /* 0x00007300ff0477ac */ /* 0x000e220008000800 */
[----:B------:R-:W-:Y:S01]  /*0ba0*/  IADD3 R16, PT, PT, R22, -0x3, RZ ;  /* 0xfffffffd16107810 */ /* 0x000fe20007ffe0ff */
[----:B------:R-:W1:Y:S03]  /*0bb0*/  LDC.64 R20, c[0x0][0x380] ;  /* 0x0000e000ff147b82 */ /* 0x000e660000000a00 */
[----:B------:R-:W-:-:S05]  /*0bc0*/  ISETP.GT.AND P3, PT, R16, -0x1, PT ;  /* 0xffffffff1000780c */ /* 0x000fca0003f64270 */
[----:B------:R-:W2:Y:S01]  /*0bd0*/  LDC.64 R36, c[0x0][0x388] ;  /* 0x0000e200ff247b82 */ /* 0x000ea20000000a00 */
[----:B0-----:R-:W-:-:S07]  /*0be0*/  ISETP.LT.AND P3, PT, R16, UR4, P3 ;  /* 0x0000000410007c0c */ /* 0x001fce0009f61270 */
[----:B------:R-:W0:Y:S01]  /*0bf0*/  LDC.64 R18, c[0x0][0x380] ;  /* 0x0000e000ff127b82 */ /* 0x000e220000000a00 */
[----:B------:R-:W-:-:S13]  /*0c00*/  PLOP3.LUT P5, PT, P2, P3, PT, 0x80, 0x8 ;  /* 0x000000000008781c */ /* 0x000fda00017a7070 */
[----:B-1----:R-:W-:-:S04]  /*0c10*/  @P5 IMAD.WIDE R20, R14, 0x4, R20 ;  /* 0x000000040e145825 */ /* 0x002fc800078e0214 */
[----:B--2---:R-:W-:Y:S01]  /*0c20*/  @P5 IMAD.WIDE R36, R12, 0x4, R36 ;  /* 0x000000040c245825 */ /* 0x004fe200078e0224 */
[----:B------:R-:W2:Y:S04]  /*0c30*/  @P5 LDG.E R34, desc[UR6][R20.64] ;  /* 0x0000000614225981 */ /* 0x000ea8000c1e1900 */
[----:B------:R-:W2:Y:S04]  /*0c40*/  @P5 LDG.E R32, desc[UR6][R36.64] ;  /* 0x0000000624205981 */ /* 0x000ea8000c1e1900 */
[----:B------:R-:W3:Y:S04]  /*0c50*/  @P5 LDG.E R28, desc[UR6][R20.64+0x4] ;  /* 0x00000406141c5981 */ /* 0x000ee8000c1e1900 */
[----:B------:R-:W3:Y:S01]  /*0c60*/  @P5 LDG.E R30, desc[UR6][R36.64+0x4] ;  /* 0x00000406241e5981 */ /* 0x000ee2000c1e1900 */
[----:B------:R-:W-:-:S03]  /*0c70*/  VIADD R16, R22, 0xfffffffe ;  /* 0xfffffffe16107836 */ /* 0x000fc60000000000 */
[----:B------:R1:W4:Y:S02]  /*0c80*/  @P5 LDG.E R24, desc[UR6][R20.64+0x8] ;  /* 0x0000080614185981 */ /* 0x000324000c1e1900 */
[C---:B------:R-:W-:Y:S02]  /*0c90*/  ISETP.GT.AND P3, PT, R16.reuse, -0x1, PT ;  /* 0xffffffff1000780c */ /* 0x040fe40003f64270 */
[----:B------:R-:W4:Y:S02]  /*0ca0*/  @P5 LDG.E R25, desc[UR6][R36.64+0x8] ;  /* 0x0000080624195981 */ /* 0x000f24000c1e1900 */
[----:B------:R-:W-:Y:S02]  /*0cb0*/  ISETP.LT.AND P3, PT, R16, UR4, P3 ;  /* 0x0000000410007c0c */ /* 0x000fe40009f61270 */
[----:B------:R-:W1:Y:S02]  /*0cc0*/  LDC.64 R16, c[0x0][0x388] ;  /* 0x0000e200ff107b82 */ /* 0x000e640000000a00 */
[----:B------:R-:W-:-:S13]  /*0cd0*/  PLOP3.LUT P4, PT, P2, P3, PT, 0x80, 0x8 ;  /* 0x000000000008781c */ /* 0x000fda0001787070 */
[----:B0-----:R-:W-:-:S04]  /*0ce0*/  @P4 IMAD.WIDE R18, R23, 0x4, R18 ;  /* 0x0000000417124825 */ /* 0x001fc800078e0212 */
[----:B-1----:R-:W-:-:S05]  /*0cf0*/  @P4 IMAD.WIDE R20, R33, 0x4, R16 ;  /* 0x0000000421144825 */ /* 0x002fca00078e0210 */
[----:B------:R-:W5:Y:S01]  /*0d00*/  @P4 LDG.E R37, desc[UR6][R20.64] ;  /* 0x0000000614254981 */ /* 0x000f62000c1e1900 */
[----:B--2---:R-:W-:Y:S01]  /*0d10*/  @P5 FADD R32, R34, -R32 ;  /* 0x8000002022205221 */ /* 0x004fe20000000000 */
[----:B---3--:R-:W-:-:S03]  /*0d20*/  @P5 FADD R28, R28, -R30 ;  /* 0x8000001e1c1c5221 */ /* 0x008fc60000000000 */
[----:B------:R-:W-:Y:S01]  /*0d30*/  @P5 FFMA R32, R32, R32, R0 ;  /* 0x0000002020205223 */ /* 0x000fe20000000000 */
[----:B------:R-:W5:Y:S03]  /*0d40*/  @P4 LDG.E R30, desc[UR6][R18.64] ;  /* 0x00000006121e4981 */ /* 0x000f66000c1e1900 */
[----:B------:R-:W-:Y:S01]  /*0d50*/  @P5 FFMA R28, R28, R28, R32 ;  /* 0x0000001c1c1c5223 */ /* 0x000fe20000000020 */
[----:B------:R-:W2:Y:S04]  /*0d60*/  @P4 LDG.E R34, desc[UR6][R20.64+0x4] ;  /* 0x0000040614224981 */ /* 0x000ea8000c1e1900 */
[----:B------:R-:W2:Y:S01]  /*0d70*/  @P4 LDG.E R32, desc[UR6][R18.64+0x4] ;  /* 0x0000040612204981 */ /* 0x000ea2000c1e1900 */
[----:B------:R-:W-:Y:S01]  /*0d80*/  IADD3 R16, PT, PT, R22, -0x1, RZ ;  /* 0xffffffff16107810 */ /* 0x000fe20007ffe0ff */
[----:B----4-:R-:W-:-:S02]  /*0d90*/  @P5 FADD R25, R24, -R25 ;  /* 0x8000001918195221 */ /* 0x010fc40000000000 */
[----:B------:R0:W3:Y:S01]  /*0da0*/  @P4 LDG.E R36, desc[UR6][R20.64+0x8] ;  /* 0x0000080614244981 */ /* 0x0000e2000c1e1900 */
[C---:B------:R-:W-:Y:S01]  /*0db0*/  ISETP.GT.AND P3, PT, R16.reuse, -0x1, PT ;  /* 0xffffffff1000780c */ /* 0x040fe20003f64270 */
[----:B------:R-:W-:Y:S02]  /*0dc0*/  @P5 FFMA R0, R25, R25, R28 ;  /* 0x0000001919005223 */ /* 0x000fe4000000001c */
[----:B------:R-:W1:Y:S01]  /*0dd0*/  LDC.64 R24, c[0x0][0x380] ;  /* 0x0000e000ff187b82 */ /* 0x000e620000000a00 */
[----:B------:R-:W-:Y:S01]  /*0de0*/  ISETP.LT.AND P3, PT, R16, UR4, P3 ;  /* 0x0000000410007c0c */ /* 0x000fe20009f61270 */
[----:B------:R4:W3:Y:S06]  /*0df0*/  @P4 LDG.E R28, desc[UR6][R18.64+0x8] ;  /* 0x00000806121c4981 */ /* 0x0008ec000c1e1900 */
[----:B------:R-:W4:Y:S01]  /*0e00*/  LDC.64 R16, c[0x0][0x388] ;  /* 0x0000e200ff107b82 */ /* 0x000f220000000a00 */
[----:B------:R-:W-:Y:S01]  /*0e10*/  PLOP3.LUT P3, PT, P2, P3, PT, 0x80, 0x8 ;  /* 0x000000000008781c */ /* 0x000fe20001767070 */
[----:B------:R-:W-:-:S06]  /*0e20*/  @P5 FADD R13, R13, 1 ;  /* 0x3f8000000d0d5421 */ /* 0x000fcc0000000000 */
[----:B0-----:R-:W0:Y:S06]  /*0e30*/  LDC.64 R20, c[0x0][0x388] ;  /* 0x0000e200ff147b82 */ /* 0x001e2c0000000a00 */
[----:B-1----:R-:W-:-:S04]  /*0e40*/  @P3 IMAD.WIDE R24, R29, 0x4, R24 ;  /* 0x000000041d183825 */ /* 0x002fc800078e0218 */
[----:B----4-:R-:W-:-:S04]  /*0e50*/  @P3 IMAD.WIDE R16, R27, 0x4, R16 ;  /* 0x000000041b103825 */ /* 0x010fc800078e0210 */
[----:B-----5:R-:W-:Y:S02]  /*0e60*/  @P4 FADD R37, R30, -R37 ;  /* 0x800000251e254221 */ /* 0x020fe40000000000 */
[----:B------:R-:W4:Y:S02]  /*0e70*/  @P3 LDG.E R30, desc[UR6][R24.64] ;  /* 0x00000006181e3981 */ /* 0x000f24000c1e1900 */
[----:B------:R-:W-:Y:S01]  /*0e80*/  @P4 FFMA R37, R37, R37, R0 ;  /* 0x0000002525254223 */ /* 0x000fe20000000000 */
[----:B--2---:R-:W-:Y:S02]  /*0e90*/  @P4 FADD R32, R32, -R34 ;  /* 0x8000002220204221 */ /* 0x004fe40000000000 */
[----:B------:R-:W2:Y:S02]  /*0ea0*/  @P3 LDG.E R34, desc[UR6][R16.64+0x4] ;  /* 0x0000040610223981 */ /* 0x000ea4000c1e1900 */
[----:B------:R-:W-:Y:S02]  /*0eb0*/  @P4 FFMA R18, R32, R32, R37 ;  /* 0x0000002020124223 */ /* 0x000fe40000000025 */
[----:B------:R-:W4:Y:S04]  /*0ec0*/  @P3 LDG.E R37, desc[UR6][R16.64] ;  /* 0x0000000610253981 */ /* 0x000f28000c1e1900 */
[----:B------:R-:W2:Y:S01]  /*0ed0*/  @P3 LDG.E R32, desc[UR6][R24.64+0x4] ;  /* 0x0000040618203981 */ /* 0x000ea2000c1e1900 */
[----:B---3--:R-:W-:Y:S01]  /*0ee0*/  @P4 FADD R19, R28, -R36 ;  /* 0x800000241c134221 */ /* 0x008fe20000000000 */
[----:B------:R-:W-:-:S02]  /*0ef0*/  ISETP.GT.AND P5, PT, R22, -0x1, PT ;  /* 0xffffffff1600780c */ /* 0x000fc40003fa4270 */
[----:B------:R-:W3:Y:S01]  /*0f00*/  @P3 LDG.E R28, desc[UR6][R24.64+0x8] ;  /* 0x00000806181c3981 */ /* 0x000ee2000c1e1900 */
[----:B------:R-:W-:Y:S02]  /*0f10*/  @P4 FFMA R0, R19, R19, R18 ;  /* 0x0000001313004223 */ /* 0x000fe40000000012 */
[----:B------:R-:W1:Y:S01]  /*0f20*/  LDC.64 R18, c[0x0][0x380] ;  /* 0x0000e000ff127b82 */ /* 0x000e620000000a00 */
[----:B------:R-:W-:Y:S01]  /*0f30*/  ISETP.LT.AND P5, PT, R22, UR4, P5 ;  /* 0x0000000416007c0c */ /* 0x000fe2000afa1270 */
[----:B------:R5:W3:Y:S03]  /*0f40*/  @P3 LDG.E R17, desc[UR6][R16.64+0x8] ;  /* 0x0000080610113981 */ /* 0x000ae6000c1e1900 */
[----:B------:R-:W-:Y:S02]  /*0f50*/  PLOP3.LUT P5, PT, P2, P5, PT, 0x80, 0x8 ;  /* 0x000000000008781c */ /* 0x000fe400017ab070 */
[----:B------:R-:W-:Y:S01]  /*0f60*/  IADD3 R26, PT, PT, R26, 0x4, RZ ;  /* 0x000000041a1a7810 */ /* 0x000fe20007ffe0ff */
[----:B-----5:R-:W5:Y:S10]  /*0f70*/  LDC R16, c[0x0][0x39c] ;  /* 0x0000e700ff107b82 */ /* 0x020f740000000800 */
[----:B0-----:R-:W-:-:S05]  /*0f80*/  @P5 IMAD.WIDE R20, R35, 0x4, R20 ;  /* 0x0000000423145825 */ /* 0x001fca00078e0214 */
[----:B------:R-:W5:Y:S01]  /*0f90*/  @P5 LDG.E R25, desc[UR6][R20.64+0x4] ;  /* 0x0000040614195981 */ /* 0x000f62000c1e1900 */
[----:B-1----:R-:W-:-:S05]  /*0fa0*/  @P5 IMAD.WIDE R18, R31, 0x4, R18 ;  /* 0x000000041f125825 */ /* 0x002fca00078e0212 */
[----:B------:R-:W5:Y:S01]  /*0fb0*/  @P5 LDG.E R24, desc[UR6][R18.64+0x4] ;  /* 0x0000040612185981 */ /* 0x000f62000c1e1900 */
[----:B----4-:R-:W-:-:S03]  /*0fc0*/  @P3 FADD R37, R30, -R37 ;  /* 0x800000251e253221 */ /* 0x010fc60000000000 */
[----:B------:R-:W4:Y:S01]  /*0fd0*/  @P5 LDG.E R30, desc[UR6][R18.64+0x8] ;  /* 0x00000806121e5981 */ /* 0x000f22000c1e1900 */
[----:B--2---:R-:W-:Y:S01]  /*0fe0*/  @P3 FADD R32, R32, -R34 ;  /* 0x8000002220203221 */ /* 0x004fe20000000000 */
[----:B------:R-:W-:Y:S02]  /*0ff0*/  @P3 FFMA R36, R37, R37, R0 ;  /* 0x0000002525243223 */ /* 0x000fe40000000000 */
[----:B------:R-:W2:Y:S02]  /*1000*/  @P5 LDG.E R34, desc[UR6][R20.64] ;  /* 0x0000000614225981 */ /* 0x000ea4000c1e1900 */
[----:B------:R-:W-:Y:S02]  /*1010*/  @P3 FFMA R36, R32, R32, R36 ;  /* 0x0000002020243223 */ /* 0x000fe40000000024 */
[----:B------:R-:W4:Y:S04]  /*1020*/  @P5 LDG.E R37, desc[UR6][R20.64+0x8] ;  /* 0x0000080614255981 */ /* 0x000f28000c1e1900 */
[----:B------:R-:W2:Y:S01]  /*1030*/  @P5 LDG.E R32, desc[UR6][R18.64] ;  /* 0x0000000612205981 */ /* 0x000ea2000c1e1900 */
[----:B---3--:R-:W-:Y:S01]  /*1040*/  @P3 FADD R17, R28, -R17 ;  /* 0x800000111c113221 */ /* 0x008fe20000000000 */
[----:B------:R-:W-:Y:S01]  /*1050*/  @P4 FADD R13, R13, 1 ;  /* 0x3f8000000d0d4421 */ /* 0x000fe20000000000 */
[----:B------:R-:W-:-:S02]  /*1060*/  ISETP.NE.AND P4, PT, R26, 0x1, PT ;  /* 0x000000011a00780c */ /* 0x000fc40003f85270 */
[----:B------:R-:W-:Y:S01]  /*1070*/  @P3 FFMA R0, R17, R17, R36 ;  /* 0x0000001111003223 */ /* 0x000fe20000000024 */
[----:B------:R-:W-:Y:S01]  /*1080*/  @P3 FADD R13, R13, 1 ;  /* 0x3f8000000d0d3421 */ /* 0x000fe20000000000 */
[C---:B-----5:R-:W-:Y:S02]  /*1090*/  IMAD R35, R16.reuse, 0xc, R35 ;  /* 0x0000000c10237824 */ /* 0x060fe400078e0223 */
[C---:B------:R-:W-:Y:S02]  /*10a0*/  IMAD R31, R16.reuse, 0xc, R31 ;  /* 0x0000000c101f7824 */ /* 0x040fe400078e021f */
[----:B------:R-:W-:Y:S01]  /*10b0*/  @P5 FADD R13, R13, 1 ;  /* 0x3f8000000d0d5421 */ /* 0x000fe20000000000 */
[C---:B------:R-:W-:Y:S02]  /*10c0*/  IMAD R33, R16.reuse, 0xc, R33 ;  /* 0x0000000c10217824 */ /* 0x040fe400078e0221 */
[C---:B------:R-:W-:Y:S02]  /*10d0*/  IMAD R23, R16.reuse, 0xc, R23 ;  /* 0x0000000c10177824 */ /* 0x040fe400078e0217 */
[----:B------:R-:W-:-:S02]  /*10e0*/  IMAD R27, R16, 0xc, R27 ;  /* 0x0000000c101b7824 */ /* 0x000fc400078e021b */
[----:B------:R-:W-:Y:S02]  /*10f0*/  IMAD R29, R16, 0xc, R29 ;  /* 0x0000000c101d7824 */ /* 0x000fe400078e021d */
[----:B------:R-:W-:Y:S01]  /*1100*/  @P5 FADD R24, R24, -R25 ;  /* 0x8000001918185221 */ /* 0x000fe20000000000 */
[C---:B------:R-:W-:Y:S02]  /*1110*/  IMAD R12, R16.reuse, 0xc, R12 ;  /* 0x0000000c100c7824 */ /* 0x040fe400078e020c */
[----:B------:R-:W-:Y:S02]  /*1120*/  IMAD R14, R16, 0xc, R14 ;  /* 0x0000000c100e7824 */ /* 0x000fe400078e020e */
[----:B------:R-:W-:Y:S02]  /*1130*/  VIADD R22, R22, 0x4 ;  /* 0x0000000416167836 */ /* 0x000fe40000000000 */
[----:B--2---:R-:W-:-:S04]  /*1140*/  @P5 FADD R17, R32, -R34 ;  /* 0x8000002220115221 */ /* 0x004fc80000000000 */
[----:B------:R-:W-:Y:S01]  /*1150*/  @P5 FFMA R17, R17, R17, R0 ;  /* 0x0000001111115223 */ /* 0x000fe20000000000 */
[----:B----4-:R-:W-:-:S03]  /*1160*/  @P5 FADD R30, R30, -R37 ;  /* 0x800000251e1e5221 */ /* 0x010fc60000000000 */
[----:B------:R-:W-:-:S04]  /*1170*/  @P5 FFMA R17, R24, R24, R17 ;  /* 0x0000001818115223 */ /* 0x000fc80000000011 */
[----:B------:R-:W-:Y:S01]  /*1180*/  @P5 FFMA R0, R30, R30, R17 ;  /* 0x0000001e1e005223 */ /* 0x000fe20000000011 */
[----:B------:R-:W-:Y:S06]  /*1190*/  @P4 BRA `(.L_x_20) ;  /* 0xfffffff8007c4947 */ /* 0x000fec000383ffff */
[----:B------:R-:W-:Y:S05]  /*11a0*/  BSYNC.RECONVERGENT B1 ;  /* 0x0000000000017941 */ /* 0x000fea0003800200 */
.L_x_19:
[----:B------:R-:W-:Y:S05]  /*11b0*/  @P6 BRA `(.L_x_21) ;  /* 0xfffffff0006c6947 */ /* 0x000fea000383ffff */
[----:B------:R-:W0:Y:S01]  /*11c0*/  MUFU.RCP R12, R13 ;  /* 0x0000000d000c7308 */ /* 0x000e220000001000 */
[----:B------:R-:W1:Y:S01]  /*11d0*/  LDCU UR4, c[0x0][0x3a0] ;  /* 0x00007400ff0477ac */ /* 0x000e620008000800 */
[----:B------:R-:W-:Y:S01]  /*11e0*/  BSSY.RECONVERGENT B1, `(.L_x_22) ;  /* 0x000000d000017945 */ /* 0x000fe20003800200 */
[----:B------:R-:W-:-:S05]  /*11f0*/  FSETP.GT.AND P4, PT, R13, RZ, PT ;  /* 0x000000ff0d00720b */ /* 0x000fca0003f84000 */
[----:B------:R-:W2:Y:S01]  /*1200*/  FCHK P2, R0, R13 ;  /* 0x0000000d00007302 */ /* 0x000ea20000040000 */
[----:B0-----:R-:W-:Y:S01]  /*1210*/  FFMA R11, -R13, R12, 1 ;  /* 0x3f8000000d0b7423 */ /* 0x001fe2000000010c */
[----:B-1----:R-:W-:-:S03]  /*1220*/  UIADD3 UR4, UPT, UPT, UR4, -0x1, URZ ;  /* 0xffffffff04047890 */ /* 0x002fc6000fffe0ff */
[----:B------:R-:W-:-:S04]  /*1230*/  FFMA R11, R12, R11, R12 ;  /* 0x0000000b0c0b7223 */ /* 0x000fc8000000000c */
[----:B------:R-:W-:Y:S01]  /*1240*/  FFMA R12, R0, R11, RZ ;  /* 0x0000000b000c7223 */ /* 0x000fe200000000ff */
[----:B------:R-:W-:-:S03]  /*1250*/  ISETP.LT.AND P5, PT, R2, UR4, PT ;  /* 0x0000000402007c0c */ /* 0x000fc6000bfa1270 */
[----:B------:R-:W-:-:S04]  /*1260*/  FFMA R14, -R13, R12, R0 ;  /* 0x0000000c0d0e7223 */ /* 0x000fc80000000100 */
[----:B------:R-:W-:Y:S01]  /*1270*/  FFMA R11, R11, R14, R12 ;  /* 0x0000000e0b0b7223 */ /* 0x000fe2000000000c */
[----:B--2---:R-:W-:Y:S06]  /*1280*/  @!P2 BRA `(.L_x_23) ;  /* 0x000000000008a947 */ /* 0x004fec0003800000 */
[----:B------:R-:W-:-:S07]  /*1290*/  MOV R12, 0x12b0 ;  /* 0x000012b0000c7802 */ /* 0x000fce0000000f00 */
[----:B------:R-:W-:Y:S05]  /*12a0*/  CALL.REL.NOINC `($__internal_0_$__cuda_sm3x_div_rn_noftz_f32_slowpath) ;  /* 0x0000000000407944 */ /* 0x000fea0003c00000 */
.L_x_23:
[----:B------:R-:W-:Y:S05]  /*12b0*/  BSYNC.RECONVERGENT B1 ;  /* 0x0000000000017941 */ /* 0x000fea0003800200 */
.L_x_22:
[----:B------:R-:W-:Y:S02]  /*12c0*/  ISETP.GT.AND P3, PT, R5, RZ, PT ;  /* 0x000000ff0500720c */ /* 0x000fe40003f64270 */
[----:B------:R-:W-:Y:S02]  /*12d0*/  FSEL R11, R11, R0, P4 ;  /* 0x000000000b0b7208 */ /* 0x000fe40002000000 */
[----:B------:R-:W-:Y:S02]  /*12e0*/  IADD3 R0, PT, PT, R5, -0x1, RZ ;  /* 0xffffffff05007810 */ /* 0x000fe40007ffe0ff */
[----:B------:R-:W-:-:S04]  /*12f0*/  FSETP.GEU.AND P2, PT, R11, R10, PT ;  /* 0x0000000a0b00720b */ /* 0x000fc80003f4e000 */
[----:B------:R-:W-:Y:S02]  /*1300*/  SEL R4, R5, R4, !P2 ;  /* 0x0000000405047207 */ /* 0x000fe40005000000 */
[----:B------:R-:W-:Y:S02]  /*1310*/  FSEL R10, R11, R10, !P2 ;  /* 0x0000000a0b0a7208 */ /* 0x000fe40005000000 */
[----:B------:R-:W-:Y:S01]  /*1320*/  MOV R5, R0 ;  /* 0x0000000000057202 */ /* 0x000fe20000000f00 */
[----:B------:R-:W-:Y:S06]  /*1330*/  @!P5 BRA P3, `(.L_x_24) ;  /* 0xffffffec00fcd947 */ /* 0x000fec000183ffff */
.L_x_10:
[----:B------:R-:W-:Y:S05]  /*1340*/  BSYNC.RECONVERGENT B0 ;  /* 0x0000000000007941 */ /* 0x000fea0003800200 */
.L_x_9:
[----:B------:R-:W0:Y:S01]  /*1350*/  LDC.64 R6, c[0x0][0x390] ;  /* 0x0000e400ff067b82 */ /* 0x000e220000000a00 */
[----:B------:R-:W1:Y:S02]  /*1360*/  LDCU UR4, c[0x0][0x39c] ;  /* 0x00007380ff0477ac */ /* 0x000e640008000800 */
[----:B-1----:R-:W-:-:S04]  /*1370*/  IMAD R3, R3, UR4, R2 ;  /* 0x0000000403037c24 */ /* 0x002fc8000f8e0202 */
[----:B0-----:R-:W-:-:S05]  /*1380*/  IMAD.WIDE R2, R3, 0x4, R6 ;  /* 0x0000000403027825 */ /* 0x001fca00078e0206 */
[----:B------:R-:W-:Y:S01]  /*1390*/  STG.E desc[UR6][R2.64], R4 ;  /* 0x0000000402007986 */ /* 0x000fe2000c101906 */
[----:B------:R-:W-:Y:S05]  /*13a0*/  EXIT ;  /* 0x000000000000794d */ /* 0x000fea0003800000 */
        .weak           $__internal_0_$__cuda_sm3x_div_rn_noftz_f32_slowpath
        .type           $__internal_0_$__cuda_sm3x_div_rn_noftz_f32_slowpath,@function
        .size           $__internal_0_$__cuda_sm3x_div_rn_noftz_f32_slowpath,(.L_x_92 - $__internal_0_$__cuda_sm3x_div_rn_noftz_f32_slowpath)
$__internal_0_$__cuda_sm3x_div_rn_noftz_f32_slowpath:
[--C-:B------:R-:W-:Y:S01]  /*13b0*/  SHF.R.U32.HI R14, RZ, 0x17, R13.reuse ;  /* 0x00000017ff0e7819 */ /* 0x100fe2000001160d */
[----:B------:R-:W-:Y:S01]  /*13c0*/  BSSY.RECONVERGENT B2, `(.L_x_25) ;  /* 0x0000064000027945 */ /* 0x000fe20003800200 */
[----:B------:R-:W-:Y:S02]  /*13d0*/  SHF.R.U32.HI R11, RZ, 0x17, R0 ;  /* 0x00000017ff0b7819 */ /* 0x000fe40000011600 */
[----:B------:R-:W-:Y:S01]  /*13e0*/  LOP3.LUT R19, R14, 0xff, RZ, 0xc0, !PT ;  /* 0x000000ff0e137812 */ /* 0x000fe200078ec0ff */
[----:B------:R-:W-:Y:S01]  /*13f0*/  IMAD.MOV.U32 R14, RZ, RZ, R13 ;  /* 0x000000ffff0e7224 */ /* 0x000fe200078e000d */
[----:B------:R-:W-:Y:S02]  /*1400*/  LOP3.LUT R17, R11, 0xff, RZ, 0xc0, !PT ;  /* 0x000000ff0b117812 */ /* 0x000fe400078ec0ff */
[----:B------:R-:W-:Y:S01]  /*1410*/  MOV R11, R0 ;  /* 0x00000000000b7202 */ /* 0x000fe20000000f00 */
[----:B------:R-:W-:Y:S01]  /*1420*/  VIADD R18, R19, 0xffffffff ;  /* 0xffffffff13127836 */ /* 0x000fe20000000000 */
[----:B------:R-:W-:-:S04]  /*1430*/  IADD3 R16, PT, PT, R17, -0x1, RZ ;  /* 0xffffffff11107810 */ /* 0x000fc80007ffe0ff */
[----:B------:R-:W-:-:S04]  /*1440*/  ISETP.GT.U32.AND P2, PT, R18, 0xfd, PT ;  /* 0x000000fd1200780c */ /* 0x000fc80003f44070 */
[----:B------:R-:W-:-:S13]  /*1450*/  ISETP.GT.U32.OR P2, PT, R16, 0xfd, P2 ;  /* 0x000000fd1000780c */ /* 0x000fda0001744470 */
[----:B------:R-:W-:Y:S01]  /*1460*/  @!P2 MOV R15, RZ ;  /* 0x000000ff000fa202 */ /* 0x000fe20000000f00 */
[----:B------:R-:W-:Y:S06]  /*1470*/  @!P2 BRA `(.L_x_26) ;  /* 0x00000000005ca947 */ /* 0x000fec0003800000 */
[----:B------:R-:W-:Y:S02]  /*1480*/  FSETP.GTU.FTZ.AND P2, PT, |R0|, +INF , PT ;  /* 0x7f8000000000780b */ /* 0x000fe40003f5c200 */
[----:B------:R-:W-:-:S04]  /*1490*/  FSETP.GTU.FTZ.AND P3, PT, |R13|, +INF , PT ;  /* 0x7f8000000d00780b */ /* 0x000fc80003f7c200 */
[----:B------:R-:W-:-:S13]  /*14a0*/  PLOP3.LUT P2, PT, P2, P3, PT, 0xf8, 0x8f ;  /* 0x00000000008f781c */ /* 0x000fda0001747f70 */
[----:B------:R-:W-:Y:S05]  /*14b0*/  @P2 BRA `(.L_x_27) ;  /* 0x00000004004c2947 */ /* 0x000fea0003800000 */
[----:B------:R-:W-:-:S13]  /*14c0*/  LOP3.LUT P2, RZ, R14, 0x7fffffff, R11, 0xc8, !PT ;  /* 0x7fffffff0eff7812 */ /* 0x000fda000784c80b */
[----:B------:R-:W-:Y:S05]  /*14d0*/  @!P2 BRA `(.L_x_28) ;  /* 0x00000004003ca947 */ /* 0x000fea0003800000 */
[C---:B------:R-:W-:Y:S02]  /*14e0*/  FSETP.NEU.FTZ.AND P6, PT, |R0|.reuse, +INF , PT ;  /* 0x7f8000000000780b */ /* 0x040fe40003fdd200 */
[----:B------:R-:W-:Y:S02]  /*14f0*/  FSETP.NEU.FTZ.AND P3, PT, |R13|, +INF , PT ;  /* 0x7f8000000d00780b */ /* 0x000fe40003f7d200 */
[----:B------:R-:W-:-:S11]  /*1500*/  FSETP.NEU.FTZ.AND P2, PT, |R0|, +INF , PT ;  /* 0x7f8000000000780b */ /* 0x000fd60003f5d200 */
[----:B------:R-:W-:Y:S05]  /*1510*/  @!P3 BRA !P6, `(.L_x_28) ;  /* 0x00000004002cb947 */ /* 0x000fea0007000000 */
[----:B------:R-:W-:-:S04]  /*1520*/  LOP3.LUT P6, RZ, R11, 0x7fffffff, RZ, 0xc0, !PT ;  /* 0x7fffffff0bff7812 */ /* 0x000fc800078cc0ff */
[----:B------:R-:W-:-:S13]  /*1530*/  PLOP3.LUT P3, PT, P3, P6, PT, 0x2f, 0xf2 ;  /* 0x0000000000f2781c */ /* 0x000fda0001f6c577 */
[----:B------:R-:W-:Y:S05]  /*1540*/  @P3 BRA `(.L_x_29) ;  /* 0x0000000400183947 */ /* 0x000fea0003800000 */
[----:B------:R-:W-:-:S04]  /*1550*/  LOP3.LUT P3, RZ, R14, 0x7fffffff, RZ, 0xc0, !PT ;  /* 0x7fffffff0eff7812 */ /* 0x000fc8000786c0ff */
[----:B------:R-:W-:-:S13]  /*1560*/  PLOP3.LUT P2, PT, P2, P3, PT, 0x2f, 0xf2 ;  /* 0x0000000000f2781c */ /* 0x000fda0001746577 */
[----:B------:R-:W-:Y:S05]  /*1570*/  @P2 BRA `(.L_x_30) ;  /* 0x0000000400002947 */ /* 0x000fea0003800000 */
[----:B------:R-:W-:Y:S02]  /*1580*/  ISETP.GE.AND P2, PT, R16, RZ, PT ;  /* 0x000000ff1000720c */ /* 0x000fe40003f46270 */
[----:B------:R-:W-:-:S11]  /*1590*/  ISETP.GE.AND P3, PT, R18, RZ, PT ;  /* 0x000000ff1200720c */ /* 0x000fd60003f66270 */
[----:B------:R-:W-:Y:S01]  /*15a0*/  @P2 MOV R15, RZ ;  /* 0x000000ff000f2202 */ /* 0x000fe20000000f00 */
[----:B------:R-:W-:Y:S02]  /*15b0*/  @!P2 IMAD.MOV.U32 R15, RZ, RZ, -0x40 ;  /* 0xffffffc0ff0fa424 */ /* 0x000fe400078e00ff */
[----:B------:R-:W-:Y:S01]  /*15c0*/  @!P2 FFMA R11, R0, 1.84467440737095516160e+19, RZ ;  /* 0x5f800000000ba823 */ /* 0x000fe200000000ff */
[----:B------:R-:W-:Y:S02]  /*15d0*/  @!P3 FFMA R14, R13, 1.84467440737095516160e+19, RZ ;  /* 0x5f8000000d0eb823 */ /* 0x000fe400000000ff */
[----:B------:R-:W-:-:S07]  /*15e0*/  @!P3 IADD3 R15, PT, PT, R15, 0x40, RZ ;  /* 0x000000400f0fb810 */ /* 0x000fce0007ffe0ff */
.L_x_26:
[----:B------:R-:W-:Y:S01]  /*15f0*/  LEA R13, R19, 0xc0800000, 0x17 ;  /* 0xc0800000130d7811 */ /* 0x000fe200078eb8ff */
[----:B------:R-:W-:Y:S03]  /*1600*/  BSSY.RECONVERGENT B3, `(.L_x_31) ;  /* 0x0000036000037945 */ /* 0x000fe60003800200 */
[----:B------:R-:W-:Y:S01]  /*1610*/  IADD3 R13, PT, PT, -R13, R14, RZ ;  /* 0x0000000e0d0d7210 */ /* 0x000fe20007ffe1ff */
[----:B------:R-:W-:-:S03]  /*1620*/  VIADD R14, R17, 0xffffff81 ;  /* 0xffffff81110e7836 */ /* 0x000fc60000000000 */
[----:B------:R-:W0:Y:S01]  /*1630*/  MUFU.RCP R16, R13 ;  /* 0x0000000d00107308 */ /* 0x000e220000001000 */
[----:B------:R-:W-:Y:S01]  /*1640*/  FADD.FTZ R18, -R13, -RZ ;  /* 0x800000ff0d127221 */ /* 0x000fe20000010100 */
[C---:B------:R-:W-:Y:S01]  /*1650*/  IMAD R11, R14.reuse, -0x800000, R11 ;  /* 0xff8000000e0b7824 */ /* 0x040fe200078e020b */
[----:B------:R-:W-:-:S04]  /*1660*/  IADD3 R14, PT, PT, R14, 0x7f, -R19 ;  /* 0x0000007f0e0e7810 */ /* 0x000fc80007ffe813 */
[----:B------:R-:W-:Y:S01]  /*1670*/  IADD3 R14, PT, PT, R14, R15, RZ ;  /* 0x0000000f0e0e7210 */ /* 0x000fe20007ffe0ff */
[----:B0-----:R-:W-:-:S04]  /*1680*/  FFMA R17, R16, R18, 1 ;  /* 0x3f80000010117423 */ /* 0x001fc80000000012 */
[----:B------:R-:W-:-:S04]  /*1690*/  FFMA R21, R16, R17, R16 ;  /* 0x0000001110157223 */ /* 0x000fc80000000010 */
[----:B------:R-:W-:-:S04]  /*16a0*/  FFMA R16, R11, R21, RZ ;  /* 0x000000150b107223 */ /* 0x000fc800000000ff */
[----:B------:R-:W-:-:S04]  /*16b0*/  FFMA R17, R18, R16, R11 ;  /* 0x0000001012117223 */ /* 0x000fc8000000000b */
[----:B------:R-:W-:-:S04]  /*16c0*/  FFMA R16, R21, R17, R16 ;  /* 0x0000001115107223 */ /* 0x000fc80000000010 */
[----:B------:R-:W-:-:S04]  /*16d0*/  FFMA R17, R18, R16, R11 ;  /* 0x0000001012117223 */ /* 0x000fc8000000000b */
[----:B------:R-:W-:-:S05]  /*16e0*/  FFMA R11, R21, R17, R16 ;  /* 0x00000011150b7223 */ /* 0x000fca0000000010 */
[----:B------:R-:W-:-:S04]  /*16f0*/  SHF.R.U32.HI R13, RZ, 0x17, R11 ;  /* 0x00000017ff0d7819 */ /* 0x000fc8000001160b */
[----:B------:R-:W-:-:S04]  /*1700*/  LOP3.LUT R13, R13, 0xff, RZ, 0xc0, !PT ;  /* 0x000000ff0d0d7812 */ /* 0x000fc800078ec0ff */
[----:B------:R-:W-:-:S05]  /*1710*/  IADD3 R18, PT, PT, R13, R14, RZ ;  /* 0x0000000e0d127210 */ /* 0x000fca0007ffe0ff */
[----:B------:R-:W-:-:S05]  /*1720*/  VIADD R13, R18, 0xffffffff ;  /* 0xffffffff120d7836 */ /* 0x000fca0000000000 */
[----:B------:R-:W-:-:S13]  /*1730*/  ISETP.GE.U32.AND P2, PT, R13, 0xfe, PT ;  /* 0x000000fe0d00780c */ /* 0x000fda0003f46070 */
[----:B------:R-:W-:Y:S05]  /*1740*/  @!P2 BRA `(.L_x_32) ;  /* 0x000000000080a947 */ /* 0x000fea0003800000 */
[----:B------:R-:W-:-:S13]  /*1750*/  ISETP.GT.AND P2, PT, R18, 0xfe, PT ;  /* 0x000000fe1200780c */ /* 0x000fda0003f44270 */
[----:B------:R-:W-:Y:S05]  /*1760*/  @P2 BRA `(.L_x_33) ;  /* 0x00000000006c2947 */ /* 0x000fea0003800000 */
[----:B------:R-:W-:-:S13]  /*1770*/  ISETP.GE.AND P2, PT, R18, 0x1, PT ;  /* 0x000000011200780c */ /* 0x000fda0003f46270 */
[----:B------:R-:W-:Y:S05]  /*1780*/  @P2 BRA `(.L_x_34) ;  /* 0x0000000000742947 */ /* 0x000fea0003800000 */
[----:B------:R-:W-:Y:S02]  /*1790*/  ISETP.GE.AND P2, PT, R18, -0x18, PT ;  /* 0xffffffe81200780c */ /* 0x000fe40003f46270 */
[----:B------:R-:W-:-:S11]  /*17a0*/  LOP3.LUT R11, R11, 0x80000000, RZ, 0xc0, !PT ;  /* 0x800000000b0b7812 */ /* 0x000fd600078ec0ff */
[----:B------:R-:W-:Y:S05]  /*17b0*/  @!P2 BRA `(.L_x_34) ;  /* 0x000000000068a947 */ /* 0x000fea0003800000 */
[CCC-:B------:R-:W-:Y:S01]  /*17c0*/  FFMA.RZ R13, R21.reuse, R17.reuse, R16.reuse ;  /* 0x00000011150d7223 */ /* 0x1c0fe2000000c010 */
[-CC-:B------:R-:W-:Y:S01]  /*17d0*/  FFMA.RM R14, R21, R17.reuse, R16.reuse ;  /* 0x00000011150e7223 */ /* 0x180fe20000004010 */
[C---:B------:R-:W-:Y:S02]  /*17e0*/  ISETP.NE.AND P6, PT, R18.reuse, RZ, PT ;  /* 0x000000ff1200720c */ /* 0x040fe40003fc5270 */
[C---:B------:R-:W-:Y:S02]  /*17f0*/  ISETP.NE.AND P3, PT, R18.reuse, RZ, PT ;  /* 0x000000ff1200720c */ /* 0x040fe40003f65270 */
[----:B------:R-:W-:Y:S01]  /*1800*/  LOP3.LUT R15, R13, 0x7fffff, RZ, 0xc0, !PT ;  /* 0x007fffff0d0f7812 */ /* 0x000fe200078ec0ff */
[----:B------:R-:W-:Y:S01]  /*1810*/  FFMA.RP R13, R21, R17, R16 ;  /* 0x00000011150d7223 */ /* 0x000fe20000008010 */
[----:B------:R-:W-:Y:S02]  /*1820*/  IADD3 R16, PT, PT, R18, 0x20, RZ ;  /* 0x0000002012107810 */ /* 0x000fe40007ffe0ff */
[----:B------:R-:W-:-:S02]  /*1830*/  LOP3.LUT R15, R15, 0x800000, RZ, 0xfc, !PT ;  /* 0x008000000f0f7812 */ /* 0x000fc400078efcff */
[----:B------:R-:W-:Y:S02]  /*1840*/  IADD3 R17, PT, PT, -R18, RZ, RZ ;  /* 0x000000ff12117210 */ /* 0x000fe40007ffe1ff */
[----:B------:R-:W-:Y:S02]  /*1850*/  SHF.L.U32 R16, R15, R16, RZ ;  /* 0x000000100f107219 */ /* 0x000fe400000006ff */
[----:B------:R-:W-:Y:S02]  /*1860*/  FSETP.NEU.FTZ.AND P2, PT, R13, R14, PT ;  /* 0x0000000e0d00720b */ /* 0x000fe40003f5d000 */
[----:B------:R-:W-:Y:S02]  /*1870*/  SEL R14, R17, RZ, P6 ;  /* 0x000000ff110e7207 */ /* 0x000fe40003000000 */
[----:B------:R-:W-:Y:S02]  /*1880*/  ISETP.NE.AND P3, PT, R16, RZ, P3 ;  /* 0x000000ff1000720c */ /* 0x000fe40001f65270 */
[----:B------:R-:W-:-:S02]  /*1890*/  SHF.R.U32.HI R14, RZ, R14, R15 ;  /* 0x0000000eff0e7219 */ /* 0x000fc4000001160f */
[----:B------:R-:W-:Y:S02]  /*18a0*/  PLOP3.LUT P2, PT, P2, P3, PT, 0xf8, 0x8f ;  /* 0x00000000008f781c */ /* 0x000fe40001747f70 */
[----:B------:R-:W-:Y:S02]  /*18b0*/  SHF.R.U32.HI R16, RZ, 0x1, R14 ;  /* 0x00000001ff107819 */ /* 0x000fe4000001160e */
[----:B------:R-:W-:-:S04]  /*18c0*/  SEL R13, RZ, 0x1, !P2 ;  /* 0x00000001ff0d7807 */ /* 0x000fc80005000000 */
[----:B------:R-:W-:-:S04]  /*18d0*/  LOP3.LUT R13, R13, 0x1, R16, 0xf8, !PT ;  /* 0x000000010d0d7812 */ /* 0x000fc800078ef810 */
[----:B------:R-:W-:-:S05]  /*18e0*/  LOP3.LUT R13, R13, R14, RZ, 0xc0, !PT ;  /* 0x0000000e0d0d7212 */ /* 0x000fca00078ec0ff */
[----:B------:R-:W-:-:S05]  /*18f0*/  IMAD.IADD R16, R16, 0x1, R13 ;  /* 0x0000000110107824 */ /* 0x000fca00078e020d */
[----:B------:R-:W-:Y:S01]  /*1900*/  LOP3.LUT R11, R16, R11, RZ, 0xfc, !PT ;  /* 0x0000000b100b7212 */ /* 0x000fe200078efcff */
[----:B------:R-:W-:Y:S06]  /*1910*/  BRA `(.L_x_34) ;  /* 0x0000000000107947 */ /* 0x000fec0003800000 */
.L_x_33:
[----:B------:R-:W-:-:S04]  /*1920*/  LOP3.LUT R11, R11, 0x80000000, RZ, 0xc0, !PT ;  /* 0x800000000b0b7812 */ /* 0x000fc800078ec0ff */
[----:B------:R-:W-:Y:S01]  /*1930*/  LOP3.LUT R11, R11, 0x7f800000, RZ, 0xfc, !PT ;  /* 0x7f8000000b0b7812 */ /* 0x000fe200078efcff */
[----:B------:R-:W-:Y:S06]  /*1940*/  BRA `(.L_x_34) ;  /* 0x0000000000047947 */ /* 0x000fec0003800000 */
.L_x_32:
[----:B------:R-:W-:-:S07]  /*1950*/  LEA R11, R14, R11, 0x17 ;  /* 0x0000000b0e0b7211 */ /* 0x000fce00078eb8ff */
.L_x_34:
[----:B------:R-:W-:Y:S05]  /*1960*/  BSYNC.RECONVERGENT B3 ;  /* 0x0000000000037941 */ /* 0x000fea0003800200 */
.L_x_31:
[----:B------:R-:W-:Y:S05]  /*1970*/  BRA `(.L_x_35) ;  /* 0x0000000000207947 */ /* 0x000fea0003800000 */
.L_x_30:
[----:B------:R-:W-:-:S04]  /*1980*/  LOP3.LUT R11, R14, 0x80000000, R11, 0x48, !PT ;  /* 0x800000000e0b7812 */ /* 0x000fc800078e480b */
[----:B------:R-:W-:Y:S01]  /*1990*/  LOP3.LUT R11, R11, 0x7f800000, RZ, 0xfc, !PT ;  /* 0x7f8000000b0b7812 */ /* 0x000fe200078efcff */
[----:B------:R-:W-:Y:S06]  /*19a0*/  BRA `(.L_x_35) ;  /* 0x0000000000147947 */ /* 0x000fec0003800000 */
.L_x_29:
[----:B------:R-:W-:Y:S01]  /*19b0*/  LOP3.LUT R11, R14, 0x80000000, R11, 0x48, !PT ;  /* 0x800000000e0b7812 */ /* 0x000fe200078e480b */
[----:B------:R-:W-:Y:S06]  /*19c0*/  BRA `(.L_x_35) ;  /* 0x00000000000c7947 */ /* 0x000fec0003800000 */
.L_x_28:
[----:B------:R-:W0:Y:S01]  /*19d0*/  MUFU.RSQ R11, -QNAN ;  /* 0xffc00000000b7908 */ /* 0x000e220000001400 */
[----:B------:R-:W-:Y:S05]  /*19e0*/  BRA `(.L_x_35) ;  /* 0x0000000000047947 */ /* 0x000fea0003800000 */
.L_x_27:
[----:B------:R-:W-:-:S07]  /*19f0*/  FADD.FTZ R11, R0, R13 ;  /* 0x0000000d000b7221 */ /* 0x000fce0000010000 */
.L_x_35:
[----:B------:R-:W-:Y:S05]  /*1a00*/  BSYNC.RECONVERGENT B2 ;  /* 0x0000000000027941 */ /* 0x000fea0003800200 */
.L_x_25:
[----:B------:R-:W-:-:S04]  /*1a10*/  HFMA2 R13, -RZ, RZ, 0, 0 ;  /* 0x00000000ff0d7431 */ /* 0x000fc800000001ff */
[----:B0-----:R-:W-:Y:S05]  /*1a20*/  RET.REL.NODEC R12 `(_Z17compute_disparityPfS_Piiiii) ;  /* 0xffffffe40c747950 */ /* 0x001fea0003c3ffff */
.L_x_36:
        /* <DEDUP_REMOVED lines=13> */
.L_x_92:


//--------------------- .text._Z18warpPerspectiveGpuPfS_S_iii --------------------------
	.section	.text._Z18warpPerspectiveGpuPfS_S_iii,"ax",@progbits
	.align	128
        .global         _Z18warpPerspectiveGpuPfS_S_iii
        .type           _Z18warpPerspectiveGpuPfS_S_iii,@function
        .size           _Z18warpPerspectiveGpuPfS_S_iii,(.L_x_93 - _Z18warpPerspectiveGpuPfS_S_iii)
        .other          _Z18warpPerspectiveGpuPfS_S_iii,@"STO_CUDA_ENTRY STV_DEFAULT"
_Z18warpPerspectiveGpuPfS_S_iii:
.text._Z18warpPerspectiveGpuPfS_S_iii:
[----:B------:R-:W-:Y:S01]  /*0000*/  LDC R1, c[0x0][0x37c] ;  /* 0x0000df00ff017b82 */ /* 0x000fe20000000800 */
[----:B------:R-:W0:Y:S07]  /*0010*/  S2R R3, SR_TID.Y ;  /* 0x0000000000037919 */ /* 0x000e2e0000002200 */
[----:B------:R-:W1:Y:S01]  /*0020*/  LDC R5, c[0x0][0x360] ;  /* 0x0000d800ff057b82 */ /* 0x000e620000000800 */
[----:B------:R-:W2:Y:S01]  /*0030*/  LDCU.64 UR6, c[0x0][0x398] ;  /* 0x00007300ff0677ac */ /* 0x000ea20008000a00 */
[----:B------:R-:W1:Y:S06]  /*0040*/  S2R R0, SR_TID.X ;  /* 0x0000000000007919 */ /* 0x000e6c0000002100 */
[----:B------:R-:W0:Y:S08]  /*0050*/  S2UR UR5, SR_CTAID.Y ;  /* 0x00000000000579c3 */ /* 0x000e300000002600 */
[----:B------:R-:W0:Y:S08]  /*0060*/  LDC R4, c[0x0][0x364] ;  /* 0x0000d900ff047b82 */ /* 0x000e300000000800 */
[----:B------:R-:W1:Y:S01]  /*0070*/  S2UR UR4, SR_CTAID.X ;  /* 0x00000000000479c3 */ /* 0x000e620000002500 */
[----:B0-----:R-:W-:-:S05]  /*0080*/  IMAD R4, R4, UR5, R3 ;  /* 0x0000000504047c24 */ /* 0x001fca000f8e0203 */
[----:B--2---:R-:W-:Y:S01]  /*0090*/  ISETP.GE.AND P0, PT, R4, UR6, PT ;  /* 0x0000000604007c0c */ /* 0x004fe2000bf06270 */
[----:B-1----:R-:W-:-:S05]  /*00a0*/  IMAD R5, R5, UR4, R0 ;  /* 0x0000000405057c24 */ /* 0x002fca000f8e0200 */
[----:B------:R-:W-:-:S13]  /*00b0*/  ISETP.GE.OR P0, PT, R5, UR7, P0 ;  /* 0x0000000705007c0c */ /* 0x000fda0008706670 */
[----:B------:R-:W-:Y:S05]  /*00c0*/  @P0 EXIT ;  /* 0x000000000000094d */ /* 0x000fea0003800000 */
[----:B------:R-:W0:Y:S01]  /*00d0*/  LDC.64 R6, c[0x0][0x390] ;  /* 0x0000e400ff067b82 */ /* 0x000e220000000a00 */
[----:B------:R-:W0:Y:S02]  /*00e0*/  LDCU.64 UR6, c[0x0][0x358] ;  /* 0x00006b00ff0677ac */ /* 0x000e240008000a00 */
[----:B0-----:R-:W2:Y:S04]  /*00f0*/  LDG.E R14, desc[UR6][R6.64+0x1c] ;  /* 0x00001c06060e7981 */ /* 0x001ea8000c1e1900 */
[----:B------:R-:W3:Y:S04]  /*0100*/  LDG.E R12, desc[UR6][R6.64+0x18] ;  /* 0x00001806060c7981 */ /* 0x000ee8000c1e1900 */
[----:B------:R-:W4:Y:S04]  /*0110*/  LDG.E R16, desc[UR6][R6.64+0x20] ;  /* 0x0000200606107981 */ /* 0x000f28000c1e1900 */
[----:B------:R-:W5:Y:S04]  /*0120*/  LDG.E R2, desc[UR6][R6.64+0x4] ;  /* 0x0000040606027981 */ /* 0x000f68000c1e1900 */
[----:B------:R-:W5:Y:S04]  /*0130*/  LDG.E R0, desc[UR6][R6.64] ;  /* 0x0000000606007981 */ /* 0x000f68000c1e1900 */
[----:B------:R-:W5:Y:S04]  /*0140*/  LDG.E R15, desc[UR6][R6.64+0x8] ;  /* 0x00000806060f7981 */ /* 0x000f68000c1e1900 */
[----:B------:R-:W5:Y:S04]  /*0150*/  LDG.E R10, desc[UR6][R6.64+0x10] ;  /* 0x00001006060a7981 */ /* 0x000f68000c1e1900 */
[----:B------:R-:W5:Y:S04]  /*0160*/  LDG.E R8, desc[UR6][R6.64+0xc] ;  /* 0x00000c0606087981 */ /* 0x000f68000c1e1900 */
[----:B------:R-:W5:Y:S01]  /*0170*/  LDG.E R17, desc[UR6][R6.64+0x14] ;  /* 0x0000140606117981 */ /* 0x000f62000c1e1900 */
[----:B------:R-:W-:Y:S01]  /*0180*/  I2FP.F32.U32 R11, R4 ;  /* 0x00000004000b7245 */ /* 0x000fe20000201000 */
[----:B------:R-:W-:Y:S01]  /*0190*/  BSSY.RECONVERGENT B0, `(.L_x_37) ;  /* 0x0000016000007945 */ /* 0x000fe20003800200 */
[----:B------:R-:W-:-:S03]  /*01a0*/  I2FP.F32.S32 R9, R5 ;  /* 0x0000000500097245 */ /* 0x000fc60000201400 */
[----:B--2---:R-:W-:-:S04]  /*01b0*/  FMUL R14, R11, R14 ;  /* 0x0000000e0b0e7220 */ /* 0x004fc80000400000 */
[----:B---3--:R-:W-:-:S04]  /*01c0*/  FFMA R3, R9, R12, R14 ;  /* 0x0000000c09037223 */ /* 0x008fc8000000000e */
[----:B----4-:R-:W-:-:S04]  /*01d0*/  FADD R3, R3, R16 ;  /* 0x0000001003037221 */ /* 0x010fc80000000000 */
[----:B------:R-:W0:Y:S01]  /*01e0*/  MUFU.RCP R12, R3 ;  /* 0x00000003000c7308 */ /* 0x000e220000001000 */
[----:B-----5:R-:W-:-:S04]  /*01f0*/  FMUL R13, R2, R11 ;  /* 0x0000000b020d7220 */ /* 0x020fc80000400000 */
[----:B------:R-:W-:-:S04]  /*0200*/  FFMA R0, R0, R9, R13 ;  /* 0x0000000900007223 */ /* 0x000fc8000000000d */
[----:B------:R-:W-:Y:S01]  /*0210*/  FADD R2, R0, R15 ;  /* 0x0000000f00027221 */ /* 0x000fe20000000000 */
[----:B------:R-:W-:-:S03]  /*0220*/  FMUL R10, R11, R10 ;  /* 0x0000000a0b0a7220 */ /* 0x000fc60000400000 */
[----:B------:R-:W1:Y:S01]  /*0230*/  FCHK P0, R2, R3 ;  /* 0x0000000302007302 */ /* 0x000e620000000000 */
[----:B------:R-:W-:Y:S01]  /*0240*/  FFMA R0, R9, R8, R10 ;  /* 0x0000000809007223 */ /* 0x000fe2000000000a */
[----:B0-----:R-:W-:-:S03]  /*0250*/  FFMA R13, -R3, R12, 1 ;  /* 0x3f800000030d7423 */ /* 0x001fc6000000010c */
[----:B------:R-:W-:Y:S01]  /*0260*/  FADD R0, R0, R17 ;  /* 0x0000001100007221 */ /* 0x000fe20000000000 */
[----:B------:R-:W-:-:S04]  /*0270*/  FFMA R13, R12, R13, R12 ;  /* 0x0000000d0c0d7223 */ /* 0x000fc8000000000c */
[----:B------:R-:W-:-:S04]  /*0280*/  FFMA R6, R2, R13, RZ ;  /* 0x0000000d02067223 */ /* 0x000fc800000000ff */
[----:B------:R-:W-:-:S04]  /*0290*/  FFMA R7, -R3, R6, R2 ;  /* 0x0000000603077223 */ /* 0x000fc80000000102 */
[----:B------:R-:W-:Y:S01]  /*02a0*/  FFMA R6, R13, R7, R6 ;  /* 0x000000070d067223 */ /* 0x000fe20000000006 */
[----:B-1----:R-:W-:Y:S06]  /*02b0*/  @!P0 BRA `(.L_x_38) ;  /* 0x00000000000c8947 */ /* 0x002fec0003800000 */
[----:B------:R-:W-:-:S07]  /*02c0*/  MOV R8, 0x2e0 ;  /* 0x000002e000087802 */ /* 0x000fce0000000f00 */
[----:B------:R-:W-:Y:S05]  /*02d0*/  CALL.REL.NOINC `($__internal_1_$__cuda_sm3x_div_rn_noftz_f32_slowpath) ;  /* 0x0000000800d07944 */ /* 0x000fea0003c00000 */
[----:B------:R-:W-:-:S07]  /*02e0*/  MOV R6, R11 ;  /* 0x0000000b00067202 */ /* 0x000fce0000000f00 */
.L_x_38:
[----:B------:R-:W-:Y:S05]  /*02f0*/  BSYNC.RECONVERGENT B0 ;  /* 0x0000000000007941 */ /* 0x000fea0003800200 */
.L_x_37:
[----:B------:R-:W0:Y:S01]  /*0300*/  MUFU.RCP R2, R3 ;  /* 0x0000000300027308 */ /* 0x000e220000001000 */
[----:B------:R-:W-:Y:S07]  /*0310*/  BSSY.RECONVERGENT B0, `(.L_x_39) ;  /* 0x000000c000007945 */ /* 0x000fee0003800200 */
[----:B------:R-:W1:Y:S01]  /*0320*/  FCHK P0, R0, R3 ;  /* 0x0000000300007302 */ /* 0x000e620000000000 */
[----:B0-----:R-:W-:-:S04]  /*0330*/  FFMA R7, -R3, R2, 1 ;  /* 0x3f80000003077423 */ /* 0x001fc80000000102 */
[----:B------:R-:W-:-:S04]  /*0340*/  FFMA R9, R2, R7, R2 ;  /* 0x0000000702097223 */ /* 0x000fc80000000002 */
[----:B------:R-:W-:-:S04]  /*0350*/  FFMA R2, R0, R9, RZ ;  /* 0x0000000900027223 */ /* 0x000fc800000000ff */
[----:B------:R-:W-:-:S04]  /*0360*/  FFMA R7, -R3, R2, R0 ;  /* 0x0000000203077223 */ /* 0x000fc80000000100 */
[----:B------:R-:W-:Y:S01]  /*0370*/  FFMA R2, R9, R7, R2 ;  /* 0x0000000709027223 */ /* 0x000fe20000000002 */
[----:B-1----:R-:W-:Y:S06]  /*0380*/  @!P0 BRA `(.L_x_40) ;  /* 0x0000000000108947 */ /* 0x002fec0003800000 */
[----:B------:R-:W-:Y:S02]  /*0390*/  MOV R2, R0 ;  /* 0x0000000000027202 */ /* 0x000fe40000000f00 */
[----:B------:R-:W-:-:S07]  /*03a0*/  MOV R8, 0x3c0 ;  /* 0x000003c000087802 */ /* 0x000fce0000000f00 */
[----:B------:R-:W-:Y:S05]  /*03b0*/  CALL.REL.NOINC `($__internal_1_$__cuda_sm3x_div_rn_noftz_f32_slowpath) ;  /* 0x0000000800987944 */ /* 0x000fea0003c00000 */
[----:B------:R-:W-:-:S07]  /*03c0*/  MOV R2, R11 ;  /* 0x0000000b00027202 */ /* 0x000fce0000000f00 */
.L_x_40:
[----:B------:R-:W-:Y:S05]  /*03d0*/  BSYNC.RECONVERGENT B0 ;  /* 0x0000000000007941 */ /* 0x000fea0003800200 */
.L_x_39:
[----:B------:R-:W-:Y:S08]  /*03e0*/  FRND.FLOOR R3, R6 ;  /* 0x0000000600037307 */ /* 0x000ff00000205000 */
[----:B------:R-:W0:Y:S02]  /*03f0*/  FRND.FLOOR R15, R2 ;  /* 0x00000002000f7307 */ /* 0x000e240000205000 */
[----:B0-----:R-:W-:-:S04]  /*0400*/  FMNMX R0, R3, R15, PT ;  /* 0x0000000f03007209 */ /* 0x001fc80003800000 */
[----:B------:R-:W-:-:S13]  /*0410*/  FSETP.GEU.AND P0, PT, R0, RZ, PT ;  /* 0x000000ff0000720b */ /* 0x000fda0003f0e000 */
[----:B------:R-:W-:Y:S05]  /*0420*/  @!P0 EXIT ;  /* 0x000000000000894d */ /* 0x000fea0003800000 */
[----:B------:R-:W0:Y:S01]  /*0430*/  LDCU UR4, c[0x0][0x39c] ;  /* 0x00007380ff0477ac */ /* 0x000e220008000800 */
[----:B------:R-:W-:Y:S01]  /*0440*/  FADD R9, R3, 1 ;  /* 0x3f80000003097421 */ /* 0x000fe20000000000 */
[----:B0-----:R-:W-:-:S04]  /*0450*/  I2FP.F32.S32 R0, UR4 ;  /* 0x0000000400007c45 */ /* 0x001fc80008201400 */
[----:B------:R-:W-:-:S13]  /*0460*/  FSETP.GE.AND P0, PT, R9, R0, PT ;  /* 0x000000000900720b */ /* 0x000fda0003f06000 */
[----:B------:R-:W-:Y:S05]  /*0470*/  @P0 EXIT ;  /* 0x000000000000094d */ /* 0x000fea0003800000 */
[----:B------:R-:W0:Y:S01]  /*0480*/  LDCU UR5, c[0x0][0x398] ;  /* 0x00007300ff0577ac */ /* 0x000e220008000800 */
[----:B------:R-:W-:Y:S01]  /*0490*/  FADD R11, R15, 1 ;  /* 0x3f8000000f0b7421 */ /* 0x000fe20000000000 */
[----:B0-----:R-:W-:-:S04]  /*04a0*/  I2FP.F32.U32 R0, UR5 ;  /* 0x0000000500007c45 */ /* 0x001fc80008201000 */
[----:B------:R-:W-:-:S13]  /*04b0*/  FSETP.GE.AND P0, PT, R11, R0, PT ;  /* 0x000000000b00720b */ /* 0x000fda0003f06000 */
[----:B------:R-:W-:Y:S05]  /*04c0*/  @P0 EXIT ;  /* 0x000000000000094d */ /* 0x000fea0003800000 */
[----:B------:R-:W0:Y:S01]  /*04d0*/  LDC R21, c[0x0][0x3a0] ;  /* 0x0000e800ff157b82 */ /* 0x000e220000000800 */
[----:B------:R-:W-:Y:S01]  /*04e0*/  F2I.FLOOR.NTZ R7, R6 ;  /* 0x0000000600077305 */ /* 0x000fe20000207100 */
[----:B------:R-:W-:Y:S01]  /*04f0*/  FADD R14, -R3, R6 ;  /* 0x00000006030e7221 */ /* 0x000fe20000000100 */
[----:B------:R-:W-:Y:S01]  /*0500*/  FADD R15, -R15, R2 ;  /* 0x000000020f0f7221 */ /* 0x000fe20000000100 */
[----:B------:R-:W-:Y:S01]  /*0510*/  FADD R18, R9, -R6 ;  /* 0x8000000609127221 */ /* 0x000fe20000000000 */
[----:B------:R-:W-:Y:S01]  /*0520*/  FADD R3, R11, -R2 ;  /* 0x800000020b037221 */ /* 0x000fe20000000000 */
[----:B------:R-:W-:-:S03]  /*0530*/  IMAD R4, R4, UR4, R5 ;  /* 0x0000000404047c24 */ /* 0x000fc6000f8e0205 */
[----:B------:R-:W1:Y:S08]  /*0540*/  F2I.TRUNC.NTZ R0, R11 ;  /* 0x0000000b00007305 */ /* 0x000e70000020f100 */
[----:B------:R-:W2:Y:S01]  /*0550*/  F2I.FLOOR.NTZ R8, R2 ;  /* 0x0000000200087305 */ /* 0x000ea20000207100 */
[----:B0-----:R-:W-:Y:S01]  /*0560*/  ISETP.GE.AND P0, PT, R21, 0x1, PT ;  /* 0x000000011500780c */ /* 0x001fe20003f06270 */
[----:B-1----:R-:W-:-:S02]  /*0570*/  IMAD R16, R0, UR4, R7 ;  /* 0x0000000400107c24 */ /* 0x002fc4000f8e0207 */
[C---:B------:R-:W-:Y:S01]  /*0580*/  FMUL R0, R14.reuse, R15 ;  /* 0x0000000f0e007220 */ /* 0x040fe20000400000 */
[----:B------:R-:W-:Y:S01]  /*0590*/  FMUL R14, R14, R3 ;  /* 0x000000030e0e7220 */ /* 0x000fe20000400000 */
[----:B------:R-:W-:Y:S01]  /*05a0*/  FMUL R15, R15, R18 ;  /* 0x000000120f0f7220 */ /* 0x000fe20000400000 */
[----:B--2---:R-:W-:-:S07]  /*05b0*/  IMAD R8, R8, UR4, R7 ;  /* 0x0000000408087c24 */ /* 0x004fce000f8e0207 */
[----:B------:R-:W-:Y:S05]  /*05c0*/  @!P0 EXIT ;  /* 0x000000000000894d */ /* 0x000fea0003800000 */
[----:B------:R-:W-:Y:S01]  /*05d0*/  ISETP.GE.U32.AND P0, PT, R21, 0x4, PT ;  /* 0x000000041500780c */ /* 0x000fe20003f06070 */
[-C--:B------:R-:W-:Y:S02]  /*05e0*/  IMAD R16, R16, R21.reuse, RZ ;  /* 0x0000001510107224 */ /* 0x080fe400078e02ff */
[----:B------:R-:W-:Y:S01]  /*05f0*/  FMUL R18, R3, R18 ;  /* 0x0000001203127220 */ /* 0x000fe20000400000 */
[-C--:B------:R-:W-:Y:S02]  /*0600*/  IMAD R17, R8, R21.reuse, RZ ;  /* 0x0000001508117224 */ /* 0x080fe400078e02ff */
[-C--:B------:R-:W-:Y:S01]  /*0610*/  IMAD R19, R4, R21.reuse, RZ ;  /* 0x0000001504137224 */ /* 0x080fe200078e02ff */
[-C--:B------:R-:W-:Y:S01]  /*0620*/  IADD3 R31, PT, PT, R16, R21.reuse, RZ ;  /* 0x00000015101f7210 */ /* 0x080fe20007ffe0ff */
[----:B------:R-:W-:Y:S01]  /*0630*/  IMAD.MOV.U32 R2, RZ, RZ, RZ ;  /* 0x000000ffff027224 */ /* 0x000fe200078e00ff */
[----:B------:R-:W-:-:S04]  /*0640*/  IADD3 R20, PT, PT, R17, R21, RZ ;  /* 0x0000001511147210 */ /* 0x000fc80007ffe0ff */
[----:B------:R-:W-:Y:S05]  /*0650*/  @!P0 BRA `(.L_x_41) ;  /* 0x0000000000f88947 */ /* 0x000fea0003800000 */
[----:B------:R-:W0:Y:S01]  /*0660*/  LDCU.64 UR4, c[0x0][0x380] ;  /* 0x00007000ff0477ac */ /* 0x000e220008000a00 */
[----:B------:R-:W-:Y:S01]  /*0670*/  LOP3.LUT R22, R21, 0x7ffffffc, RZ, 0xc0, !PT ;  /* 0x7ffffffc15167812 */ /* 0x000fe200078ec0ff */
[----:B------:R-:W-:Y:S01]  /*0680*/  IMAD.MOV.U32 R25, RZ, RZ, R19 ;  /* 0x000000ffff197224 */ /* 0x000fe200078e0013 */
[----:B------:R-:W-:Y:S02]  /*0690*/  MOV R27, R17 ;  /* 0x00000011001b7202 */ /* 0x000fe40000000f00 */
[----:B------:R-:W-:Y:S02]  /*06a0*/  MOV R29, R16 ;  /* 0x00000010001d7202 */ /* 0x000fe40000000f00 */
[----:B------:R-:W-:Y:S02]  /*06b0*/  MOV R23, R20 ;  /* 0x0000001400177202 */ /* 0x000fe40000000f00 */
[----:B------:R-:W-:Y:S01]  /*06c0*/  IADD3 R22, PT, PT, -R22, RZ, RZ ;  /* 0x000000ff16167210 */ /* 0x000fe20007ffe1ff */
[----:B0-----:R-:W-:-:S04]  /*06d0*/  UIADD3 UR4, UP0, UPT, UR4, 0x8, URZ ;  /* 0x0000000804047890 */ /* 0x001fc8000ff1e0ff */
[----:B------:R-:W-:Y:S02]  /*06e0*/  UIADD3.X UR5, UPT, UPT, URZ, UR5, URZ, UP0, !UPT ;  /* 0x00000005ff057290 */ /* 0x000fe400087fe4ff */
[----:B------:R-:W-:-:S04]  /*06f0*/  IMAD.U32 R2, RZ, RZ, UR4 ;  /* 0x00000004ff027e24 */ /* 0x000fc8000f8e00ff */
[----:B------:R-:W-:-:S07]  /*0700*/  MOV R3, UR5 ;  /* 0x0000000500037c02 */ /* 0x000fce0008000f00 */
.L_x_42:
[--C-:B------:R-:W-:Y:S01]  /*0710*/  IMAD.WIDE R4, R23, 0x4, R2.reuse ;  /* 0x0000000417047825 */ /* 0x100fe200078e0202 */
[----:B0-----:R-:W0:Y:S03]  /*0720*/  LDC.64 R12, c[0x0][0x388] ;  /* 0x0000e200ff0c7b82 */ /* 0x001e260000000a00 */
[--C-:B------:R-:W-:Y:S01]  /*0730*/  IMAD.WIDE R6, R31, 0x4, R2.reuse ;  /* 0x000000041f067825 */ /* 0x100fe200078e0202 */
[----:B------:R-:W2:Y:S03]  /*0740*/  LDG.E R35, desc[UR6][R4.64+-0x8] ;  /* 0xfffff80604237981 */ /* 0x000ea6000c1e1900 */
[--C-:B------:R-:W-:Y:S01]  /*0750*/  IMAD.WIDE R8, R29, 0x4, R2.reuse ;  /* 0x000000041d087825 */ /* 0x100fe200078e0202 */
[----:B------:R-:W3:Y:S03]  /*0760*/  LDG.E R33, desc[UR6][R6.64+-0x8] ;  /* 0xfffff80606217981 */ /* 0x000ee6000c1e1900 */
[----:B------:R-:W-:Y:S01]  /*0770*/  IMAD.WIDE R10, R27, 0x4, R2 ;  /* 0x000000041b0a7825 */ /* 0x000fe200078e0202 */
[----:B------:R-:W4:Y:S04]  /*0780*/  LDG.E R26, desc[UR6][R8.64+-0x8] ;  /* 0xfffff806081a7981 */ /* 0x000f28000c1e1900 */
[----:B------:R-:W5:Y:S01]  /*0790*/  LDG.E R28, desc[UR6][R10.64+-0x8] ;  /* 0xfffff8060a1c7981 */ /* 0x000f62000c1e1900 */
[----:B0-----:R-:W-:-:S04]  /*07a0*/  IMAD.WIDE R12, R25, 0x4, R12 ;  /* 0x00000004190c7825 */ /* 0x001fc800078e020c */
[----:B--2---:R-:W-:-:S04]  /*07b0*/  FMUL R35, R14, R35 ;  /* 0x000000230e237220 */ /* 0x004fc80000400000 */
[----:B---3--:R-:W-:-:S04]  /*07c0*/  FFMA R24, R0, R33, R35 ;  /* 0x0000002100187223 */ /* 0x008fc80000000023 */
[----:B----4-:R-:W-:-:S04]  /*07d0*/  FFMA R33, R15, R26, R24 ;  /* 0x0000001a0f217223 */ /* 0x010fc80000000018 */
[----:B-----5:R-:W-:-:S05]  /*07e0*/  FFMA R33, R18, R28, R33 ;  /* 0x0000001c12217223 */ /* 0x020fca0000000021 */
[----:B------:R0:W-:Y:S04]  /*07f0*/  STG.E desc[UR6][R12.64], R33 ;  /* 0x000000210c007986 */ /* 0x0001e8000c101906 */
[----:B------:R-:W2:Y:S04]  /*0800*/  LDG.E R37, desc[UR6][R4.64+-0x4] ;  /* 0xfffffc0604257981 */ /* 0x000ea8000c1e1900 */
[----:B------:R-:W3:Y:S04]  /*0810*/  LDG.E R35, desc[UR6][R6.64+-0x4] ;  /* 0xfffffc0606237981 */ /* 0x000ee8000c1e1900 */
[----:B------:R-:W4:Y:S04]  /*0820*/  LDG.E R26, desc[UR6][R8.64+-0x4] ;  /* 0xfffffc06081a7981 */ /* 0x000f28000c1e1900 */
[----:B------:R-:W5:Y:S01]  /*0830*/  LDG.E R28, desc[UR6][R10.64+-0x4] ;  /* 0xfffffc060a1c7981 */ /* 0x000f62000c1e1900 */
[----:B--2---:R-:W-:-:S04]  /*0840*/  FMUL R37, R14, R37 ;  /* 0x000000250e257220 */ /* 0x004fc80000400000 */
[----:B---3--:R-:W-:-:S04]  /*0850*/  FFMA R24, R0, R35, R37 ;  /* 0x0000002300187223 */ /* 0x008fc80000000025 */
[----:B----4-:R-:W-:-:S04]  /*0860*/  FFMA R35, R15, R26, R24 ;  /* 0x0000001a0f237223 */ /* 0x010fc80000000018 */
[----:B-----5:R-:W-:-:S05]  /*0870*/  FFMA R35, R18, R28, R35 ;  /* 0x0000001c12237223 */ /* 0x020fca0000000023 */
[----:B------:R1:W-:Y:S04]  /*0880*/  STG.E desc[UR6][R12.64+0x4], R35 ;  /* 0x000004230c007986 */ /* 0x0003e8000c101906 */
[----:B------:R-:W2:Y:S04]  /*0890*/  LDG.E R37, desc[UR6][R4.64] ;  /* 0x0000000604257981 */ /* 0x000ea8000c1e1900 */
[----:B0-----:R-:W3:Y:S04]  /*08a0*/  LDG.E R33, desc[UR6][R6.64] ;  /* 0x0000000606217981 */ /* 0x001ee8000c1e1900 */
        /* <DEDUP_REMOVED lines=8> */
[----:B-1----:R-:W3:Y:S04]  /*0930*/  LDG.E R35, desc[UR6][R6.64+0x4] ;  /* 0x0000040606237981 */ /* 0x002ee8000c1e1900 */
[----:B------:R-:W4:Y:S04]  /*0940*/  LDG.E R26, desc[UR6][R8.64+0x4] ;  /* 0x00000406081a7981 */ /* 0x000f28000c1e1900 */
[----:B------:R-:W5:Y:S01]  /*0950*/  LDG.E R28, desc[UR6][R10.64+0x4] ;  /* 0x000004060a1c7981 */ /* 0x000f62000c1e1900 */
[----:B------:R-:W-:Y:S01]  /*0960*/  IADD3 R22, PT, PT, R22, 0x4, RZ ;  /* 0x0000000416167810 */ /* 0x000fe20007ffe0ff */
[----:B------:R-:W-:Y:S01]  /*0970*/  VIADD R23, R23, 0x4 ;  /* 0x0000000417177836 */ /* 0x000fe20000000000 */
[----:B------:R-:W-:-:S02]  /*0980*/  IADD3 R31, PT, PT, R31, 0x4, RZ ;  /* 0x000000041f1f7810 */ /* 0x000fc40007ffe0ff */
[----:B------:R-:W-:Y:S02]  /*0990*/  ISETP.NE.AND P0, PT, R22, RZ, PT ;  /* 0x000000ff1600720c */ /* 0x000fe40003f05270 */
[----:B------:R-:W-:Y:S02]  /*09a0*/  IADD3 R29, PT, PT, R29, 0x4, RZ ;  /* 0x000000041d1d7810 */ /* 0x000fe40007ffe0ff */
[----:B------:R-:W-:Y:S02]  /*09b0*/  IADD3 R27, PT, PT, R27, 0x4, RZ ;  /* 0x000000041b1b7810 */ /* 0x000fe40007ffe0ff */
[----:B------:R-:W-:Y:S01]  /*09c0*/  IADD3 R25, PT, PT, R25, 0x4, RZ ;  /* 0x0000000419197810 */ /* 0x000fe20007ffe0ff */
[----:B--2---:R-:W-:-:S04]  /*09d0*/  FMUL R37, R14, R37 ;  /* 0x000000250e257220 */ /* 0x004fc80000400000 */
[----:B---3--:R-:W-:-:S04]  /*09e0*/  FFMA R24, R0, R35, R37 ;  /* 0x0000002300187223 */ /* 0x008fc80000000025 */
[----:B----4-:R-:W-:-:S04]  /*09f0*/  FFMA R35, R15, R26, R24 ;  /* 0x0000001a0f237223 */ /* 0x010fc80000000018 */
[----:B-----5:R-:W-:-:S05]  /*0a00*/  FFMA R35, R18, R28, R35 ;  /* 0x0000001c12237223 */ /* 0x020fca0000000023 */
[----:B------:R0:W-:Y:S01]  /*0a10*/  STG.E desc[UR6][R12.64+0xc], R35 ;  /* 0x00000c230c007986 */ /* 0x0001e2000c101906 */
[----:B------:R-:W-:Y:S05]  /*0a20*/  @P0 BRA `(.L_x_42) ;  /* 0xfffffffc00380947 */ /* 0x000fea000383ffff */
[----:B------:R-:W-:-:S07]  /*0a30*/  LOP3.LUT R2, R21, 0x7ffffffc, RZ, 0xc0, !PT ;  /* 0x7ffffffc15027812 */ /* 0x000fce00078ec0ff */
.L_x_41:
[----:B------:R-:W-:-:S13]  /*0a40*/  LOP3.LUT P0, R3, R21, 0x3, RZ, 0xc0, !PT ;  /* 0x0000000315037812 */ /* 0x000fda000780c0ff */
[----:B------:R-:W-:Y:S05]  /*0a50*/  @!P0 EXIT ;  /* 0x000000000000894d */ /* 0x000fea0003800000 */
[----:B------:R-:W1:Y:S01]  /*0a60*/  LDCU UR4, c[0x0][0x3a0] ;  /* 0x00007400ff0477ac */ /* 0x000e620008000800 */
[----:B------:R-:W-:Y:S02]  /*0a70*/  ISETP.NE.AND P0, PT, R3, 0x1, PT ;  /* 0x000000010300780c */ /* 0x000fe40003f05270 */
[----:B------:R-:W-:-:S04]  /*0a80*/  LOP3.LUT R21, R21, 0x1, RZ, 0xc0, !PT ;  /* 0x0000000115157812 */ /* 0x000fc800078ec0ff */
[----:B------:R-:W-:Y:S01]  /*0a90*/  ISETP.NE.U32.AND P1, PT, R21, 0x1, PT ;  /* 0x000000011500780c */ /* 0x000fe20003f25070 */
[----:B-1----:R-:W-:-:S06]  /*0aa0*/  VIADD R3, R16, UR4 ;  /* 0x0000000410037c36 */ /* 0x002fcc0008000000 */
[----:B------:R-:W-:Y:S06]  /*0ab0*/  @!P0 BRA `(.L_x_43) ;  /* 0x00000000007c8947 */ /* 0x000fec0003800000 */
[----:B------:R-:W1:Y:S01]  /*0ac0*/  LDC.64 R10, c[0x0][0x380] ;  /* 0x0000e000ff0a7b82 */ /* 0x000e620000000a00 */
[-C--:B------:R-:W-:Y:S02]  /*0ad0*/  IADD3 R5, PT, PT, R20, R2.reuse, RZ ;  /* 0x0000000214057210 */ /* 0x080fe40007ffe0ff */
[-C--:B------:R-:W-:Y:S02]  /*0ae0*/  IADD3 R7, PT, PT, R3, R2.reuse, RZ ;  /* 0x0000000203077210 */ /* 0x080fe40007ffe0ff */
[----:B------:R-:W-:Y:S01]  /*0af0*/  IADD3 R9, PT, PT, R16, R2, RZ ;  /* 0x0000000210097210 */ /* 0x000fe20007ffe0ff */
[----:B0-----:R-:W-:Y:S02]  /*0b00*/  IMAD.IADD R13, R17, 0x1, R2 ;  /* 0x00000001110d7824 */ /* 0x001fe400078e0202 */
[----:B-1----:R-:W-:-:S04]  /*0b10*/  IMAD.WIDE R4, R5, 0x4, R10 ;  /* 0x0000000405047825 */ /* 0x002fc800078e020a */
[--C-:B------:R-:W-:Y:S01]  /*0b20*/  IMAD.WIDE R6, R7, 0x4, R10.reuse ;  /* 0x0000000407067825 */ /* 0x100fe200078e020a */
[----:B------:R-:W2:Y:S03]  /*0b30*/  LDG.E R23, desc[UR6][R4.64] ;  /* 0x0000000604177981 */ /* 0x000ea6000c1e1900 */
[--C-:B------:R-:W-:Y:S01]  /*0b40*/  IMAD.WIDE R8, R9, 0x4, R10.reuse ;  /* 0x0000000409087825 */ /* 0x100fe200078e020a */
[----:B------:R-:W3:Y:S03]  /*0b50*/  LDG.E R21, desc[UR6][R6.64] ;  /* 0x0000000606157981 */ /* 0x000ee6000c1e1900 */
[----:B------:R-:W-:Y:S01]  /*0b60*/  IMAD.WIDE R10, R13, 0x4, R10 ;  /* 0x000000040d0a7825 */ /* 0x000fe200078e020a */
[----:B------:R-:W4:Y:S01]  /*0b70*/  LDG.E R24, desc[UR6][R8.64] ;  /* 0x0000000608187981 */ /* 0x000f22000c1e1900 */
[----:B------:R-:W0:Y:S03]  /*0b80*/  LDC.64 R12, c[0x0][0x388] ;  /* 0x0000e200ff0c7b82 */ /* 0x000e260000000a00 */
[----:B------:R-:W5:Y:S01]  /*0b90*/  LDG.E R25, desc[UR6][R10.64] ;  /* 0x000000060a197981 */ /* 0x000f62000c1e1900 */
[----:B--2---:R-:W-:-:S04]  /*0ba0*/  FMUL R23, R14, R23 ;  /* 0x000000170e177220 */ /* 0x004fc80000400000 */
[----:B---3--:R-:W-:Y:S01]  /*0bb0*/  FFMA R22, R0, R21, R23 ;  /* 0x0000001500167223 */ /* 0x008fe20000000017 */
[----:B------:R-:W-:-:S03]  /*0bc0*/  IADD3 R23, PT, PT, R19, R2, RZ ;  /* 0x0000000213177210 */ /* 0x000fc60007ffe0ff */
[----:B----4-:R-:W-:Y:S02]  /*0bd0*/  FFMA R21, R15, R24, R22 ;  /* 0x000000180f157223 */ /* 0x010fe40000000016 */
[----:B0-----:R-:W-:-:S04]  /*0be0*/  IMAD.WIDE R12, R23, 0x4, R12 ;  /* 0x00000004170c7825 */ /* 0x001fc800078e020c */
[----:B-----5:R-:W-:-:S05]  /*0bf0*/  FFMA R21, R18, R25, R21 ;  /* 0x0000001912157223 */ /* 0x020fca0000000015 */
[----:B------:R1:W-:Y:S04]  /*0c00*/  STG.E desc[UR6][R12.64], R21 ;  /* 0x000000150c007986 */ /* 0x0003e8000c101906 */
[----:B------:R-:W2:Y:S04]  /*0c10*/  LDG.E R5, desc[UR6][R4.64+0x4] ;  /* 0x0000040604057981 */ /* 0x000ea8000c1e1900 */
[----:B------:R-:W3:Y:S04]  /*0c20*/  LDG.E R7, desc[UR6][R6.64+0x4] ;  /* 0x0000040606077981 */ /* 0x000ee8000c1e1900 */
[----:B------:R-:W4:Y:S04]  /*0c30*/  LDG.E R8, desc[UR6][R8.64+0x4] ;  /* 0x0000040608087981 */ /* 0x000f28000c1e1900 */
[----:B------:R-:W5:Y:S01]  /*0c40*/  LDG.E R10, desc[UR6][R10.64+0x4] ;  /* 0x000004060a0a7981 */ /* 0x000f62000c1e1900 */
[----:B------:R-:W-:Y:S01]  /*0c50*/  IADD3 R2, PT, PT, R2, 0x2, RZ ;  /* 0x0000000202027810 */ /* 0x000fe20007ffe0ff */
[----:B--2---:R-:W-:-:S04]  /*0c60*/  FMUL R23, R14, R5 ;  /* 0x000000050e177220 */ /* 0x004fc80000400000 */
[----:B---3--:R-:W-:-:S04]  /*0c70*/  FFMA R22, R0, R7, R23 ;  /* 0x0000000700167223 */ /* 0x008fc80000000017 */
[----:B----4-:R-:W-:-:S04]  /*0c80*/  FFMA R23, R15, R8, R22 ;  /* 0x000000080f177223 */ /* 0x010fc80000000016 */
[----:B-----5:R-:W-:-:S05]  /*0c90*/  FFMA R23, R18, R10, R23 ;  /* 0x0000000a12177223 */ /* 0x020fca0000000017 */
[----:B------:R1:W-:Y:S02]  /*0ca0*/  STG.E desc[UR6][R12.64+0x4], R23 ;  /* 0x000004170c007986 */ /* 0x0003e4000c101906 */
.L_x_43:
[----:B------:R-:W-:Y:S05]  /*0cb0*/  @P1 EXIT ;  /* 0x000000000000194d */ /* 0x000fea0003800000 */
[----:B------:R-:W2:Y:S01]  /*0cc0*/  LDC.64 R4, c[0x0][0x380] ;  /* 0x0000e000ff047b82 */ /* 0x000ea20000000a00 */
[-C--:B------:R-:W-:Y:S01]  /*0cd0*/  IADD3 R9, PT, PT, R20, R2.reuse, RZ ;  /* 0x0000000214097210 */ /* 0x080fe20007ffe0ff */
[----:B------:R-:W-:Y:S01]  /*0ce0*/  IMAD.IADD R7, R3, 0x1, R2 ;  /* 0x0000000103077824 */ /* 0x000fe200078e0202 */
[-C--:B------:R-:W-:Y:S02]  /*0cf0*/  IADD3 R11, PT, PT, R16, R2.reuse, RZ ;  /* 0x00000002100b7210 */ /* 0x080fe40007ffe0ff */
[----:B------:R-:W-:-:S03]  /*0d00*/  IADD3 R17, PT, PT, R17, R2, RZ ;  /* 0x0000000211117210 */ /* 0x000fc60007ffe0ff */
[----:B01----:R-:W0:Y:S01]  /*0d10*/  LDC.64 R12, c[0x0][0x388] ;  /* 0x0000e200ff0c7b82 */ /* 0x003e220000000a00 */
[----:B--2---:R-:W-:-:S04]  /*0d20*/  IMAD.WIDE R8, R9, 0x4, R4 ;  /* 0x0000000409087825 */ /* 0x004fc800078e0204 */
[--C-:B------:R-:W-:Y:S02]  /*0d30*/  IMAD.WIDE R6, R7, 0x4, R4.reuse ;  /* 0x0000000407067825 */ /* 0x100fe400078e0204 */
[----:B------:R-:W2:Y:S02]  /*0d40*/  LDG.E R9, desc[UR6][R8.64] ;  /* 0x0000000608097981 */ /* 0x000ea4000c1e1900 */
[--C-:B------:R-:W-:Y:S02]  /*0d50*/  IMAD.WIDE R10, R11, 0x4, R4.reuse ;  /* 0x000000040b0a7825 */ /* 0x100fe400078e0204 */
[----:B------:R-:W3:Y:S02]  /*0d60*/  LDG.E R7, desc[UR6][R6.64] ;  /* 0x0000000606077981 */ /* 0x000ee4000c1e1900 */
[----:B------:R-:W-:Y:S02]  /*0d70*/  IMAD.WIDE R4, R17, 0x4, R4 ;  /* 0x0000000411047825 */ /* 0x000fe400078e0204 */
[----:B------:R-:W4:Y:S04]  /*0d80*/  LDG.E R10, desc[UR6][R10.64] ;  /* 0x000000060a0a7981 */ /* 0x000f28000c1e1900 */
[----:B------:R-:W5:Y:S01]  /*0d90*/  LDG.E R4, desc[UR6][R4.64] ;  /* 0x0000000604047981 */ /* 0x000f62000c1e1900 */
[----:B--2---:R-:W-:-:S04]  /*0da0*/  FMUL R3, R14, R9 ;  /* 0x000000090e037220 */ /* 0x004fc80000400000 */
[----:B---3--:R-:W-:Y:S01]  /*0db0*/  FFMA R0, R0, R7, R3 ;  /* 0x0000000700007223 */ /* 0x008fe20000000003 */
[----:B------:R-:W-:-:S03]  /*0dc0*/  IADD3 R3, PT, PT, R19, R2, RZ ;  /* 0x0000000213037210 */ /* 0x000fc60007ffe0ff */
[----:B----4-:R-:W-:Y:S02]  /*0dd0*/  FFMA R15, R15, R10, R0 ;  /* 0x0000000a0f0f7223 */ /* 0x010fe40000000000 */
[----:B0-----:R-:W-:-:S04]  /*0de0*/  IMAD.WIDE R2, R3, 0x4, R12 ;  /* 0x0000000403027825 */ /* 0x001fc800078e020c */
[----:B-----5:R-:W-:-:S05]  /*0df0*/  FFMA R15, R18, R4, R15 ;  /* 0x00000004120f7223 */ /* 0x020fca000000000f */
[----:B------:R-:W-:Y:S01]  /*0e00*/  STG.E desc[UR6][R2.64], R15 ;  /* 0x0000000f02007986 */ /* 0x000fe2000c101906 */
[----:B------:R-:W-:Y:S05]  /*0e10*/  EXIT ;  /* 0x000000000000794d */ /* 0x000fea0003800000 */
        .weak           $__internal_1_$__cuda_sm3x_div_rn_noftz_f32_slowpath
        .type           $__internal_1_$__cuda_sm3x_div_rn_noftz_f32_slowpath,@function
        .size           $__internal_1_$__cuda_sm3x_div_rn_noftz_f32_slowpath,(.L_x_93 - $__internal_1_$__cuda_sm3x_div_rn_noftz_f32_slowpath)
$__internal_1_$__cuda_sm3x_div_rn_noftz_f32_slowpath:
[----:B------:R-:W-:Y:S01]  /*0e20*/  SHF.R.U32.HI R9, RZ, 0x17, R3 ;  /* 0x00000017ff097819 */ /* 0x000fe20000011603 */
[----:B------:R-:W-:Y:S01]  /*0e30*/  BSSY.RECONVERGENT B1, `(.L_x_44) ;  /* 0x0000063000017945 */ /* 0x000fe20003800200 */
[----:B------:R-:W-:Y:S02]  /*0e40*/  SHF.R.U32.HI R7, RZ, 0x17, R2 ;  /* 0x00000017ff077819 */ /* 0x000fe40000011602 */
[----:B------:R-:W-:Y:S02]  /*0e50*/  LOP3.LUT R14, R9, 0xff, RZ, 0xc0, !PT ;  /* 0x000000ff090e7812 */ /* 0x000fe400078ec0ff */
        /* <DEDUP_REMOVED lines=26> */
[----:B------:R-:W-:Y:S01]  /*1000*/  @P0 IMAD.MOV.U32 R9, RZ, RZ, RZ ;  /* 0x000000ffff090224 */ /* 0x000fe200078e00ff */
[----:B------:R-:W-:Y:S01]  /*1010*/  @!P0 MOV R9, 0xffffffc0 ;  /* 0xffffffc000098802 */ /* 0x000fe20000000f00 */
[----:B------:R-:W-:Y:S01]  /*1020*/  @!P0 FFMA R2, R2, 1.84467440737095516160e+19, RZ ;  /* 0x5f80000002028823 */ /* 0x000fe200000000ff */
[----:B------:R-:W-:Y:S02]  /*1030*/  @!P1 FFMA R7, R3, 1.84467440737095516160e+19, RZ ;  /* 0x5f80000003079823 */ /* 0x000fe400000000ff */
[----:B------:R-:W-:-:S07]  /*1040*/  @!P1 IADD3 R9, PT, PT, R9, 0x40, RZ ;  /* 0x0000004009099810 */ /* 0x000fce0007ffe0ff */
.L_x_45:
[----:B------:R-:W-:Y:S01]  /*1050*/  LEA R10, R14, 0xc0800000, 0x17 ;  /* 0xc08000000e0a7811 */ /* 0x000fe200078eb8ff */
[----:B------:R-:W-:Y:S03]  /*1060*/  BSSY.RECONVERGENT B2, `(.L_x_50) ;  /* 0x0000036000027945 */ /* 0x000fe60003800200 */
[----:B------:R-:W-:Y:S01]  /*1070*/  IADD3 R10, PT, PT, -R10, R7, RZ ;  /* 0x000000070a0a7210 */ /* 0x000fe20007ffe1ff */
[----:B------:R-:W-:-:S03]  /*1080*/  VIADD R7, R12, 0xffffff81 ;  /* 0xffffff810c077836 */ /* 0x000fc60000000000 */
[----:B------:R0:W1:Y:S01]  /*1090*/  MUFU.RCP R11, R10 ;  /* 0x0000000a000b7308 */ /* 0x0000620000001000 */
[----:B------:R-:W-:Y:S01]  /*10a0*/  FADD.FTZ R13, -R10, -RZ ;  /* 0x800000ff0a0d7221 */ /* 0x000fe20000010100 */
[C---:B------:R-:W-:Y:S01]  /*10b0*/  IMAD R2, R7.reuse, -0x800000, R2 ;  /* 0xff80000007027824 */ /* 0x040fe200078e0202 */
[----:B0-----:R-:W-:-:S04]  /*10c0*/  IADD3 R10, PT, PT, R7, 0x7f, -R14 ;  /* 0x0000007f070a7810 */ /* 0x001fc80007ffe80e */
[----:B------:R-:W-:Y:S01]  /*10d0*/  IADD3 R10, PT, PT, R10, R9, RZ ;  /* 0x000000090a0a7210 */ /* 0x000fe20007ffe0ff */
[----:B-1----:R-:W-:-:S04]  /*10e0*/  FFMA R12, R11, R13, 1 ;  /* 0x3f8000000b0c7423 */ /* 0x002fc8000000000d */
        /* <DEDUP_REMOVED lines=8> */
[----:B------:R-:W-:-:S04]  /*1170*/  IADD3 R13, PT, PT, R2, R10, RZ ;  /* 0x0000000a020d7210 */ /* 0x000fc80007ffe0ff */
[----:B------:R-:W-:-:S04]  /*1180*/  IADD3 R2, PT, PT, R13, -0x1, RZ ;  /* 0xffffffff0d027810 */ /* 0x000fc80007ffe0ff */
        /* <DEDUP_REMOVED lines=10> */
[C---:B------:R-:W-:Y:S02]  /*1230*/  VIADD R10, R13.reuse, 0x20 ;  /* 0x000000200d0a7836 */ /* 0x040fe40000000000 */
[-CC-:B------:R-:W-:Y:S01]  /*1240*/  FFMA.RM R7, R16, R12.reuse, R15.reuse ;  /* 0x0000000c10077223 */ /* 0x180fe2000000400f */
[C---:B------:R-:W-:Y:S02]  /*1250*/  ISETP.NE.AND P2, PT, R13.reuse, RZ, PT ;  /* 0x000000ff0d00720c */ /* 0x040fe40003f45270 */
[----:B------:R-:W-:Y:S01]  /*1260*/  LOP3.LUT R9, R2, 0x7fffff, RZ, 0xc0, !PT ;  /* 0x007fffff02097812 */ /* 0x000fe200078ec0ff */
[----:B------:R-:W-:Y:S01]  /*1270*/  FFMA.RP R2, R16, R12, R15 ;  /* 0x0000000c10027223 */ /* 0x000fe2000000800f */
[----:B------:R-:W-:Y:S02]  /*1280*/  ISETP.NE.AND P1, PT, R13, RZ, PT ;  /* 0x000000ff0d00720c */ /* 0x000fe40003f25270 */
        /* <DEDUP_REMOVED lines=11> */
[----:B------:R-:W-:-:S04]  /*1340*/  LOP3.LUT R7, R7, R2, RZ, 0xc0, !PT ;  /* 0x0000000207077212 */ /* 0x000fc800078ec0ff */
[----:B------:R-:W-:-:S04]  /*1350*/  IADD3 R10, PT, PT, R10, R7, RZ ;  /* 0x000000070a0a7210 */ /* 0x000fc80007ffe0ff */
[----:B------:R-:W-:Y:S01]  /*1360*/  LOP3.LUT R11, R10, R11, RZ, 0xfc, !PT ;  /* 0x0000000b0a0b7212 */ /* 0x000fe200078efcff */
[----:B------:R-:W-:Y:S06]  /*1370*/  BRA `(.L_x_53) ;  /* 0x0000000000107947 */ /* 0x000fec0003800000 */
.L_x_52:
[----:B------:R-:W-:-:S04]  /*1380*/  LOP3.LUT R11, R11, 0x80000000, RZ, 0xc0, !PT ;  /* 0x800000000b0b7812 */ /* 0x000fc800078ec0ff */
[----:B------:R-:W-:Y:S01]  /*1390*/  LOP3.LUT R11, R11, 0x7f800000, RZ, 0xfc, !PT ;  /* 0x7f8000000b0b7812 */ /* 0x000fe200078efcff */
[----:B------:R-:W-:Y:S06]  /*13a0*/  BRA `(.L_x_53) ;  /* 0x0000000000047947 */ /* 0x000fec0003800000 */
.L_x_51:
[----:B------:R-:W-:-:S07]  /*13b0*/  LEA R11, R10, R11, 0x17 ;  /* 0x0000000b0a0b7211 */ /* 0x000fce00078eb8ff */
.L_x_53:
[----:B------:R-:W-:Y:S05]  /*13c0*/  BSYNC.RECONVERGENT B2 ;  /* 0x0000000000027941 */ /* 0x000fea0003800200 */
.L_x_50:
[----:B------:R-:W-:Y:S05]  /*13d0*/  BRA `(.L_x_54) ;  /* 0x0000000000207947 */ /* 0x000fea0003800000 */
.L_x_49:
[----:B------:R-:W-:-:S04]  /*13e0*/  LOP3.LUT R2, R7, 0x80000000, R2, 0x48, !PT ;  /* 0x8000000007027812 */ /* 0x000fc800078e4802 */
[----:B------:R-:W-:Y:S01]  /*13f0*/  LOP3.LUT R11, R2, 0x7f800000, RZ, 0xfc, !PT ;  /* 0x7f800000020b7812 */ /* 0x000fe200078efcff */
[----:B------:R-:W-:Y:S06]  /*1400*/  BRA `(.L_x_54) ;  /* 0x0000000000147947 */ /* 0x000fec0003800000 */
.L_x_48:
[----:B------:R-:W-:Y:S01]  /*1410*/  LOP3.LUT R11, R7, 0x80000000, R2, 0x48, !PT ;  /* 0x80000000070b7812 */ /* 0x000fe200078e4802 */
[----:B------:R-:W-:Y:S06]  /*1420*/  BRA `(.L_x_54) ;  /* 0x00000000000c7947 */ /* 0x000fec0003800000 */
.L_x_47:
[----:B------:R-:W0:Y:S01]  /*1430*/  MUFU.RSQ R11, -QNAN ;  /* 0xffc00000000b7908 */ /* 0x000e220000001400 */
[----:B------:R-:W-:Y:S05]  /*1440*/  BRA `(.L_x_54) ;  /* 0x0000000000047947 */ /* 0x000fea0003800000 */
.L_x_46:
[----:B------:R-:W-:-:S07]  /*1450*/  FADD.FTZ R11, R2, R3 ;  /* 0x00000003020b7221 */ /* 0x000fce0000010000 */
.L_x_54:
[----:B------:R-:W-:Y:S05]  /*1460*/  BSYNC.RECONVERGENT B1 ;  /* 0x0000000000017941 */ /* 0x000fea0003800200 */
.L_x_44:
[----:B------:R-:W-:-:S04]  /*1470*/  HFMA2 R9, -RZ, RZ, 0, 0 ;  /* 0x00000000ff097431 */ /* 0x000fc800000001ff */
[----:B0-----:R-:W-:Y:S05]  /*1480*/  RET.REL.NODEC R8 `(_Z18warpPerspectiveGpuPfS_S_iii) ;  /* 0xffffffe808dc7950 */ /* 0x001fea0003c3ffff */
.L_x_55:
        /* <DEDUP_REMOVED lines=15> */
.L_x_93:


//--------------------- .text._Z12rgb2gray_gpuPfS_ii --------------------------
	.section	.text._Z12rgb2gray_gpuPfS_ii,"ax",@progbits
	.align	128
        .global         _Z12rgb2gray_gpuPfS_ii
        .type           _Z12rgb2gray_gpuPfS_ii,@function
        .size           _Z12rgb2gray_gpuPfS_ii,(.L_x_94 - _Z12rgb2gray_gpuPfS_ii)
        .other          _Z12rgb2gray_gpuPfS_ii,@"STO_CUDA_ENTRY STV_DEFAULT"
_Z12rgb2gray_gpuPfS_ii:
.text._Z12rgb2gray_gpuPfS_ii:
        /* <DEDUP_REMOVED lines=14> */
[----:B------:R-:W1:Y:S01]  /*00e0*/  LDCU.64 UR6, c[0x0][0x358] ;  /* 0x00006b00ff0677ac */ /* 0x000e620008000a00 */
[----:B------:R-:W-:-:S04]  /*00f0*/  IMAD R2, R3, UR9, R2 ;  /* 0x0000000903027c24 */ /* 0x000fc8000f8e0202 */
[----:B------:R-:W-:-:S04]  /*0100*/  IMAD R3, R2, 0x3, RZ ;  /* 0x0000000302037824 */ /* 0x000fc800078e02ff */
[----:B0-----:R-:W-:-:S05]  /*0110*/  IMAD.WIDE R4, R3, 0x4, R4 ;  /* 0x0000000403047825 */ /* 0x001fca00078e0204 */
[----:B-1----:R-:W2:Y:S04]  /*0120*/  LDG.E R0, desc[UR6][R4.64] ;  /* 0x0000000604007981 */ /* 0x002ea8000c1e1900 */
[----:B------:R-:W2:Y:S04]  /*0130*/  LDG.E R3, desc[UR6][R4.64+0x4] ;  /* 0x0000040604037981 */ /* 0x000ea8000c1e1900 */
[----:B------:R-:W3:Y:S01]  /*0140*/  LDG.E R7, desc[UR6][R4.64+0x8] ;  /* 0x0000080604077981 */ /* 0x000ee2000c1e1900 */
[----:B------:R-:W-:Y:S01]  /*0150*/  IMAD.MOV.U32 R6, RZ, RZ, 0x3eaaaaab ;  /* 0x3eaaaaabff067424 */ /* 0x000fe200078e00ff */
[----:B------:R-:W-:Y:S01]  /*0160*/  BSSY.RECONVERGENT B1, `(.L_x_56) ;  /* 0x000000d000017945 */ /* 0x000fe20003800200 */
[----:B------:R-:W-:-:S02]  /*0170*/  IMAD.MOV.U32 R9, RZ, RZ, 0x40400000 ;  /* 0x40400000ff097424 */ /* 0x000fc400078e00ff */
[----:B--2---:R-:W-:Y:S02]  /*0180*/  FADD R0, R0, R3 ;  /* 0x0000000300007221 */ /* 0x004fe40000000000 */
[----:B------:R-:W-:Y:S02]  /*0190*/  FFMA R3, R6, -R9, 1 ;  /* 0x3f80000006037423 */ /* 0x000fe40000000809 */
[----:B---3--:R-:W-:Y:S02]  /*01a0*/  FADD R0, R0, R7 ;  /* 0x0000000700007221 */ /* 0x008fe40000000000 */
[----:B------:R-:W-:Y:S02]  /*01b0*/  FFMA R3, R3, R6, 0.3333333432674407959 ;  /* 0x3eaaaaab03037423 */ /* 0x000fe40000000006 */
[----:B------:R-:W0:Y:S02]  /*01c0*/  FCHK P0, R0, 3 ;  /* 0x4040000000007902 */ /* 0x000e240000000000 */
[----:B------:R-:W-:-:S04]  /*01d0*/  FFMA R6, R0, R3, RZ ;  /* 0x0000000300067223 */ /* 0x000fc800000000ff */
[----:B------:R-:W-:-:S04]  /*01e0*/  FFMA R7, R6, -3, R0 ;  /* 0xc040000006077823 */ /* 0x000fc80000000000 */
[----:B------:R-:W-:Y:S01]  /*01f0*/  FFMA R7, R3, R7, R6 ;  /* 0x0000000703077223 */ /* 0x000fe20000000006 */
[----:B0-----:R-:W-:Y:S06]  /*0200*/  @!P0 BRA `(.L_x_57) ;  /* 0x0000000000088947 */ /* 0x001fec0003800000 */
[----:B------:R-:W-:-:S07]  /*0210*/  MOV R4, 0x230 ;  /* 0x0000023000047802 */ /* 0x000fce0000000f00 */
[----:B------:R-:W-:Y:S05]  /*0220*/  CALL.REL.NOINC `($__internal_2_$__cuda_sm3x_div_rn_noftz_f32_slowpath) ;  /* 0x0000000000147944 */ /* 0x000fea0003c00000 */
.L_x_57:
[----:B------:R-:W-:Y:S05]  /*0230*/  BSYNC.RECONVERGENT B1 ;  /* 0x0000000000017941 */ /* 0x000fea0003800200 */
.L_x_56:
[----:B------:R-:W0:Y:S02]  /*0240*/  LDC.64 R4, c[0x0][0x388] ;  /* 0x0000e200ff047b82 */ /* 0x000e240000000a00 */
[----:B0-----:R-:W-:-:S05]  /*0250*/  IMAD.WIDE R2, R2, 0x4, R4 ;  /* 0x0000000402027825 */ /* 0x001fca00078e0204 */
[----:B------:R-:W-:Y:S01]  /*0260*/  STG.E desc[UR6][R2.64], R7 ;  /* 0x0000000702007986 */ /* 0x000fe2000c101906 */
[----:B------:R-:W-:Y:S05]  /*0270*/  EXIT ;  /* 0x000000000000794d */ /* 0x000fea0003800000 */
        .weak           $__internal_2_$__cuda_sm3x_div_rn_noftz_f32_slowpath
        .type           $__internal_2_$__cuda_sm3x_div_rn_noftz_f32_slowpath,@function
        .size           $__internal_2_$__cuda_sm3x_div_rn_noftz_f32_slowpath,(.L_x_94 - $__internal_2_$__cuda_sm3x_div_rn_noftz_f32_slowpath)
$__internal_2_$__cuda_sm3x_div_rn_noftz_f32_slowpath:
[--C-:B------:R-:W-:Y:S01]  /*0280*/  SHF.R.U32.HI R3, RZ, 0x17, R0.reuse ;  /* 0x00000017ff037819 */ /* 0x100fe20000011600 */
[----:B------:R-:W-:Y:S04]  /*0290*/  BSSY.RECONVERGENT B0, `(.L_x_58) ;  /* 0x000005c000007945 */ /* 0x000fe80003800200 */
[----:B------:R-:W-:Y:S01]  /*02a0*/  BSSY.RELIABLE B2, `(.L_x_59) ;  /* 0x000001a000027945 */ /* 0x000fe20003800100 */
[----:B------:R-:W-:Y:S01]  /*02b0*/  IMAD.MOV.U32 R5, RZ, RZ, R0 ;  /* 0x000000ffff057224 */ /* 0x000fe200078e0000 */
[----:B------:R-:W-:-:S05]  /*02c0*/  LOP3.LUT R3, R3, 0xff, RZ, 0xc0, !PT ;  /* 0x000000ff03037812 */ /* 0x000fca00078ec0ff */
[----:B------:R-:W-:-:S05]  /*02d0*/  VIADD R7, R3, 0xffffffff ;  /* 0xffffffff03077836 */ /* 0x000fca0000000000 */
[----:B------:R-:W-:-:S13]  /*02e0*/  ISETP.GT.U32.OR P0, PT, R7, 0xfd, !PT ;  /* 0x000000fd0700780c */ /* 0x000fda0007f04470 */
[----:B------:R-:W-:Y:S01]  /*02f0*/  @!P0 IMAD.MOV.U32 R6, RZ, RZ, RZ ;  /* 0x000000ffff068224 */ /* 0x000fe200078e00ff */
[----:B------:R-:W-:Y:S06]  /*0300*/  @!P0 BRA `(.L_x_60) ;  /* 0x00000000004c8947 */ /* 0x000fec0003800000 */
[----:B------:R-:W-:-:S13]  /*0310*/  FSETP.GTU.FTZ.AND P0, PT, |R0|, +INF , PT ;  /* 0x7f8000000000780b */ /* 0x000fda0003f1c200 */
[----:B------:R-:W-:Y:S05]  /*0320*/  @P0 BREAK.RELIABLE B2 ;  /* 0x0000000000020942 */ /* 0x000fea0003800100 */
[----:B------:R-:W-:Y:S05]  /*0330*/  @P0 BRA `(.L_x_61) ;  /* 0x0000000400400947 */ /* 0x000fea0003800000 */
[----:B------:R-:W-:-:S05]  /*0340*/  HFMA2 R6, -RZ, RZ, 2.125, 0 ;  /* 0x40400000ff067431 */ /* 0x000fca00000001ff */
[----:B------:R-:W-:-:S13]  /*0350*/  LOP3.LUT P0, RZ, R6, 0x7fffffff, R5, 0xc8, !PT ;  /* 0x7fffffff06ff7812 */ /* 0x000fda000780c805 */
[----:B------:R-:W-:Y:S05]  /*0360*/  @!P0 BREAK.RELIABLE B2 ;  /* 0x0000000000028942 */ /* 0x000fea0003800100 */
[----:B------:R-:W-:Y:S05]  /*0370*/  @!P0 BRA `(.L_x_62) ;  /* 0x0000000400288947 */ /* 0x000fea0003800000 */
[----:B------:R-:W-:-:S13]  /*0380*/  LOP3.LUT P0, RZ, R5, 0x7fffffff, RZ, 0xc0, !PT ;  /* 0x7fffffff05ff7812 */ /* 0x000fda000780c0ff */
[----:B------:R-:W-:Y:S05]  /*0390*/  @!P0 BREAK.RELIABLE B2 ;  /* 0x0000000000028942 */ /* 0x000fea0003800100 */
[----:B------:R-:W-:Y:S05]  /*03a0*/  @!P0 BRA `(.L_x_63) ;  /* 0x0000000400148947 */ /* 0x000fea0003800000 */
[----:B------:R-:W-:Y:S02]  /*03b0*/  FSETP.NEU.FTZ.AND P0, PT, |R0|, +INF , PT ;  /* 0x7f8000000000780b */ /* 0x000fe40003f1d200 */
[----:B------:R-:W-:-:S04]  /*03c0*/  LOP3.LUT P1, RZ, R6, 0x7fffffff, RZ, 0xc0, !PT ;  /* 0x7fffffff06ff7812 */ /* 0x000fc8000782c0ff */
[----:B------:R-:W-:-:S13]  /*03d0*/  PLOP3.LUT P0, PT, P0, P1, PT, 0x2f, 0xf2 ;  /* 0x0000000000f2781c */ /* 0x000fda0000702577 */
[----:B------:R-:W-:Y:S05]  /*03e0*/  @P0 BREAK.RELIABLE B2 ;  /* 0x0000000000020942 */ /* 0x000fea0003800100 */
[----:B------:R-:W-:Y:S05]  /*03f0*/  @P0 BRA `(.L_x_64) ;  /* 0x0000000000f40947 */ /* 0x000fea0003800000 */
[----:B------:R-:W-:-:S13]  /*0400*/  ISETP.GE.AND P0, PT, R7, RZ, PT ;  /* 0x000000ff0700720c */ /* 0x000fda0003f06270 */
[----:B------:R-:W-:Y:S02]  /*0410*/  @P0 IMAD.MOV.U32 R6, RZ, RZ, RZ ;  /* 0x000000ffff060224 */ /* 0x000fe400078e00ff */
[----:B------:R-:W-:Y:S01]  /*0420*/  @!P0 FFMA R5, R0, 1.84467440737095516160e+19, RZ ;  /* 0x5f80000000058823 */ /* 0x000fe200000000ff */
[----:B------:R-:W-:-:S07]  /*0430*/  @!P0 IMAD.MOV.U32 R6, RZ, RZ, -0x40 ;  /* 0xffffffc0ff068424 */ /* 0x000fce00078e00ff */
.L_x_60:
[----:B------:R-:W-:Y:S05]  /*0440*/  BSYNC.RELIABLE B2 ;  /* 0x0000000000027941 */ /* 0x000fea0003800100 */
.L_x_59:
[----:B------:R-:W-:Y:S01]  /*0450*/  UMOV UR4, 0x40400000 ;  /* 0x4040000000047882 */ /* 0x000fe20000000000 */
[----:B------:R-:W-:Y:S01]  /*0460*/  VIADD R3, R3, 0xffffff81 ;  /* 0xffffff8103037836 */ /* 0x000fe20000000000 */
[----:B------:R-:W-:Y:S01]  /*0470*/  UIADD3 UR4, UPT, UPT, UR4, -0x800000, URZ ;  /* 0xff80000004047890 */ /* 0x000fe2000fffe0ff */
[----:B------:R-:W-:Y:S02]  /*0480*/  BSSY.RECONVERGENT B2, `(.L_x_65) ;  /* 0x0000033000027945 */ /* 0x000fe40003800200 */
[----:B------:R-:W-:Y:S01]  /*0490*/  IMAD R0, R3, -0x800000, R5 ;  /* 0xff80000003007824 */ /* 0x000fe200078e0205 */
[----:B------:R-:W-:Y:S02]  /*04a0*/  IADD3 R6, PT, PT, R6, -0x1, R3 ;  /* 0xffffffff06067810 */ /* 0x000fe40007ffe003 */
[----:B------:R-:W-:-:S03]  /*04b0*/  FADD.FTZ R9, -RZ, -UR4 ;  /* 0x80000004ff097e21 */ /* 0x000fc60008010100 */
[----:B------:R-:W0:Y:S02]  /*04c0*/  MUFU.RCP R7, UR4 ;  /* 0x0000000400077d08 */ /* 0x000e240008001000 */
        /* <DEDUP_REMOVED lines=8> */
[----:B------:R-:W-:-:S05]  /*0550*/  LOP3.LUT R0, R0, 0xff, RZ, 0xc0, !PT ;  /* 0x000000ff00007812 */ /* 0x000fca00078ec0ff */
[----:B------:R-:W-:-:S05]  /*0560*/  IMAD.IADD R10, R0, 0x1, R6 ;  /* 0x00000001000a7824 */ /* 0x000fca00078e0206 */
        /* <DEDUP_REMOVED lines=11> */
[C---:B------:R-:W-:Y:S01]  /*0620*/  VIADD R6, R10.reuse, 0x20 ;  /* 0x000000200a067836 */ /* 0x040fe20000000000 */
[C---:B------:R-:W-:Y:S02]  /*0630*/  ISETP.NE.AND P2, PT, R10.reuse, RZ, PT ;  /* 0x000000ff0a00720c */ /* 0x040fe40003f45270 */
[----:B------:R-:W-:Y:S02]  /*0640*/  ISETP.NE.AND P1, PT, R10, RZ, PT ;  /* 0x000000ff0a00720c */ /* 0x000fe40003f25270 */
[----:B------:R-:W-:Y:S01]  /*0650*/  LOP3.LUT R3, R0, 0x7fffff, RZ, 0xc0, !PT ;  /* 0x007fffff00037812 */ /* 0x000fe200078ec0ff */
[CCC-:B------:R-:W-:Y:S01]  /*0660*/  FFMA.RP R0, R7.reuse, R9.reuse, R8.reuse ;  /* 0x0000000907007223 */ /* 0x1c0fe20000008008 */
[----:B------:R-:W-:Y:S01]  /*0670*/  FFMA.RM R7, R7, R9, R8 ;  /* 0x0000000907077223 */ /* 0x000fe20000004008 */
[----:B------:R-:W-:Y:S01]  /*0680*/  IMAD.MOV R8, RZ, RZ, -R10 ;  /* 0x000000ffff087224 */ /* 0x000fe200078e0a0a */
[----:B------:R-:W-:-:S03]  /*0690*/  LOP3.LUT R3, R3, 0x800000, RZ, 0xfc, !PT ;  /* 0x0080000003037812 */ /* 0x000fc600078efcff */
[----:B------:R-:W-:Y:S02]  /*06a0*/  FSETP.NEU.FTZ.AND P0, PT, R0, R7, PT ;  /* 0x000000070000720b */ /* 0x000fe40003f1d000 */
[----:B------:R-:W-:Y:S02]  /*06b0*/  SHF.L.U32 R6, R3, R6, RZ ;  /* 0x0000000603067219 */ /* 0x000fe400000006ff */
[----:B------:R-:W-:Y:S02]  /*06c0*/  SEL R0, R8, RZ, P2 ;  /* 0x000000ff08007207 */ /* 0x000fe40001000000 */
[----:B------:R-:W-:Y:S02]  /*06d0*/  ISETP.NE.AND P1, PT, R6, RZ, P1 ;  /* 0x000000ff0600720c */ /* 0x000fe40000f25270 */
[----:B------:R-:W-:Y:S02]  /*06e0*/  SHF.R.U32.HI R0, RZ, R0, R3 ;  /* 0x00000000ff007219 */ /* 0x000fe40000011603 */
[----:B------:R-:W-:-:S02]  /*06f0*/  PLOP3.LUT P0, PT, P0, P1, PT, 0xf8, 0x8f ;  /* 0x00000000008f781c */ /* 0x000fc40000703f70 */
[----:B------:R-:W-:Y:S02]  /*0700*/  SHF.R.U32.HI R6, RZ, 0x1, R0 ;  /* 0x00000001ff067819 */ /* 0x000fe40000011600 */
[----:B------:R-:W-:-:S04]  /*0710*/  SEL R3, RZ, 0x1, !P0 ;  /* 0x00000001ff037807 */ /* 0x000fc80004000000 */
[----:B------:R-:W-:-:S04]  /*0720*/  LOP3.LUT R3, R3, 0x1, R6, 0xf8, !PT ;  /* 0x0000000103037812 */ /* 0x000fc800078ef806 */
[----:B------:R-:W-:-:S05]  /*0730*/  LOP3.LUT R3, R3, R0, RZ, 0xc0, !PT ;  /* 0x0000000003037212 */ /* 0x000fca00078ec0ff */
[----:B------:R-:W-:-:S05]  /*0740*/  IMAD.IADD R6, R6, 0x1, R3 ;  /* 0x0000000106067824 */ /* 0x000fca00078e0203 */
[----:B------:R-:W-:Y:S01]  /*0750*/  LOP3.LUT R5, R6, R5, RZ, 0xfc, !PT ;  /* 0x0000000506057212 */ /* 0x000fe200078efcff */
[----:B------:R-:W-:Y:S06]  /*0760*/  BRA `(.L_x_68) ;  /* 0x0000000000107947 */ /* 0x000fec0003800000 */
.L_x_67:
[----:B------:R-:W-:-:S04]  /*0770*/  LOP3.LUT R5, R5, 0x80000000, RZ, 0xc0, !PT ;  /* 0x8000000005057812 */ /* 0x000fc800078ec0ff */
[----:B------:R-:W-:Y:S01]  /*0780*/  LOP3.LUT R5, R5, 0x7f800000, RZ, 0xfc, !PT ;  /* 0x7f80000005057812 */ /* 0x000fe200078efcff */
[----:B------:R-:W-:Y:S06]  /*0790*/  BRA `(.L_x_68) ;  /* 0x0000000000047947 */ /* 0x000fec0003800000 */
.L_x_66:
[----:B------:R-:W-:-:S07]  /*07a0*/  LEA R5, R6, R5, 0x17 ;  /* 0x0000000506057211 */ /* 0x000fce00078eb8ff */
.L_x_68:
[----:B------:R-:W-:Y:S05]  /*07b0*/  BSYNC.RECONVERGENT B2 ;  /* 0x0000000000027941 */ /* 0x000fea0003800200 */
.L_x_65:
[----:B------:R-:W-:Y:S05]  /*07c0*/  BRA `(.L_x_69) ;  /* 0x0000000000207947 */ /* 0x000fea0003800000 */
.L_x_64:
[----:B------:R-:W-:-:S04]  /*07d0*/  LOP3.LUT R5, R6, 0x80000000, R5, 0x48, !PT ;  /* 0x8000000006057812 */ /* 0x000fc800078e4805 */
[----:B------:R-:W-:Y:S01]  /*07e0*/  LOP3.LUT R5, R5, 0x7f800000, RZ, 0xfc, !PT ;  /* 0x7f80000005057812 */ /* 0x000fe200078efcff */
[----:B------:R-:W-:Y:S06]  /*07f0*/  BRA `(.L_x_69) ;  /* 0x0000000000147947 */ /* 0x000fec0003800000 */
.L_x_63:
[----:B------:R-:W-:Y:S01]  /*0800*/  LOP3.LUT R5, R6, 0x80000000, R5, 0x48, !PT ;  /* 0x8000000006057812 */ /* 0x000fe200078e4805 */
[----:B------:R-:W-:Y:S06]  /*0810*/  BRA `(.L_x_69) ;  /* 0x00000000000c7947 */ /* 0x000fec0003800000 */
.L_x_62:
[----:B------:R-:W0:Y:S01]  /*0820*/  MUFU.RSQ R5, -QNAN ;  /* 0xffc0000000057908 */ /* 0x000e220000001400 */
[----:B------:R-:W-:Y:S05]  /*0830*/  BRA `(.L_x_69) ;  /* 0x0000000000047947 */ /* 0x000fea0003800000 */
.L_x_61:
[----:B------:R-:W-:-:S07]  /*0840*/  FADD.FTZ R5, R0, 3 ;  /* 0x4040000000057421 */ /* 0x000fce0000010000 */
.L_x_69:
[----:B------:R-:W-:Y:S05]  /*0850*/  BSYNC.RECONVERGENT B0 ;  /* 0x0000000000007941 */ /* 0x000fea0003800200 */
.L_x_58:
[----:B0-----:R-:W-:Y:S02]  /*0860*/  IMAD.MOV.U32 R7, RZ, RZ, R5 ;  /* 0x000000ffff077224 */ /* 0x001fe400078e0005 */
[----:B------:R-:W-:-:S04]  /*0870*/  IMAD.MOV.U32 R5, RZ, RZ, 0x0 ;  /* 0x00000000ff057424 */ /* 0x000fc800078e00ff */
[----:B------:R-:W-:Y:S05]  /*0880*/  RET.REL.NODEC R4 `(_Z12rgb2gray_gpuPfS_ii) ;  /* 0xfffffff404dc7950 */ /* 0x000fea0003c3ffff */
.L_x_70:
        /* <DEDUP_REMOVED lines=15> */
.L_x_94:


//--------------------- .text._Z11mean_filterPfS_iii --------------------------
	.section	.text._Z11mean_filterPfS_iii,"ax",@progbits
	.align	128
        .global         _Z11mean_filterPfS_iii
        .type           _Z11mean_filterPfS_iii,@function
        .size           _Z11mean_filterPfS_iii,(.L_x_95 - _Z11mean_filterPfS_iii)
        .other          _Z11mean_filterPfS_iii,@"STO_CUDA_ENTRY STV_DEFAULT"
_Z11mean_filterPfS_iii:
.text._Z11mean_filterPfS_iii:
[----:B------:R-:W-:Y:S01]  /*0000*/  LDC R1, c[0x0][0x37c] ;  /* 0x0000df00ff017b82 */ /* 0x000fe20000000800 */
[----:B------:R-:W0:Y:S07]  /*0010*/  S2R R11, SR_TID.X ;  /* 0x00000000000b7919 */ /* 0x000e2e0000002100 */
[----:B------:R-:W1:Y:S01]  /*0020*/  S2UR UR4, SR_CTAID.X ;  /* 0x00000000000479c3 */ /* 0x000e620000002500 */
[----:B------:R-:W1:Y:S01]  /*0030*/  LDCU UR5, c[0x0][0x360] ;  /* 0x00006c00ff0577ac */ /* 0x000e620008000800 */
[----:B------:R-:W2:Y:S06]  /*0040*/  S2R R2, SR_TID.Y ;  /* 0x0000000000027919 */ /* 0x000eac0000002200 */
[----:B------:R-:W3:Y:S08]  /*0050*/  LDC R0, c[0x0][0x390] ;  /* 0x0000e400ff007b82 */ /* 0x000ef00000000800 */
[----:B------:R-:W2:Y:S08]  /*0060*/  S2UR UR6, SR_CTAID.Y ;  /* 0x00000000000679c3 */ /* 0x000eb00000002600 */
[----:B------:R-:W2:Y:S01]  /*0070*/  LDC R5, c[0x0][0x364] ;  /* 0x0000d900ff057b82 */ /* 0x000ea20000000800 */
[----:B-1----:R-:W-:-:S06]  /*0080*/  UIMAD UR4, UR4, UR5, URZ ;  /* 0x00000005040472a4 */ /* 0x002fcc000f8e02ff */
[----:B0-----:R-:W-:Y:S01]  /*0090*/  VIADD R4, R11, UR4 ;  /* 0x000000040b047c36 */ /* 0x001fe20008000000 */
[----:B---3--:R-:W-:-:S04]  /*00a0*/  LEA.HI R0, R0, R0, RZ, 0x1 ;  /* 0x0000000000007211 */ /* 0x008fc800078f08ff */
[----:B------:R-:W-:-:S04]  /*00b0*/  SHF.R.S32.HI R0, RZ, 0x1, R0 ;  /* 0x00000001ff007819 */ /* 0x000fc80000011400 */
[----:B------:R-:W-:Y:S01]  /*00c0*/  ISETP.GT.AND P0, PT, R4, R0, PT ;  /* 0x000000000400720c */ /* 0x000fe20003f04270 */
[----:B--2---:R-:W-:-:S12]  /*00d0*/  IMAD R5, R5, UR6, R2 ;  /* 0x0000000605057c24 */ /* 0x004fd8000f8e0202 */
[----:B------:R-:W-:Y:S05]  /*00e0*/  @!P0 EXIT ;  /* 0x000000000000894d */ /* 0x000fea0003800000 */
[----:B------:R-:W0:Y:S01]  /*00f0*/  LDCU UR6, c[0x0][0x394] ;  /* 0x00007280ff0677ac */ /* 0x000e220008000800 */
[----:B------:R-:W1:Y:S01]  /*0100*/  LDCU UR5, c[0x0][0x398] ;  /* 0x00007300ff0577ac */ /* 0x000e620008000800 */
[C---:B0-----:R-:W-:Y:S02]  /*0110*/  IADD3 R2, PT, PT, -R0.reuse, UR6, RZ ;  /* 0x0000000600027c10 */ /* 0x041fe4000fffe1ff */
[----:B-1----:R-:W-:Y:S02]  /*0120*/  IADD3 R3, PT, PT, -R0, UR5, RZ ;  /* 0x0000000500037c10 */ /* 0x002fe4000fffe1ff */
[----:B------:R-:W-:-:S04]  /*0130*/  ISETP.GE.AND P0, PT, R5, R2, PT ;  /* 0x000000020500720c */ /* 0x000fc80003f06270 */
[----:B------:R-:W-:-:S04]  /*0140*/  ISETP.GE.OR P0, PT, R4, R3, P0 ;  /* 0x000000030400720c */ /* 0x000fc80000706670 */
[----:B------:R-:W-:-:S13]  /*0150*/  ISETP.LE.OR P0, PT, R5, R0, P0 ;  /* 0x000000000500720c */ /* 0x000fda0000703670 */
[----:B------:R-:W-:Y:S05]  /*0160*/  @P0 EXIT ;  /* 0x000000000000094d */ /* 0x000fea0003800000 */
[----:B------:R-:W-:Y:S01]  /*0170*/  IMAD.MOV R7, RZ, RZ, -R0 ;  /* 0x000000ffff077224 */ /* 0x000fe200078e0a00 */
[----:B------:R-:W0:Y:S01]  /*0180*/  LDCU.64 UR6, c[0x0][0x358] ;  /* 0x00006b00ff0677ac */ /* 0x000e220008000a00 */
[----:B------:R-:W-:-:S03]  /*0190*/  HFMA2 R13, -RZ, RZ, 0, 0 ;  /* 0x00000000ff0d7431 */ /* 0x000fc600000001ff */
[----:B------:R-:W-:-:S13]  /*01a0*/  ISETP.GE.AND P0, PT, R0, R7, PT ;  /* 0x000000070000720c */ /* 0x000fda0003f06270 */
[----:B------:R-:W-:Y:S05]  /*01b0*/  @!P0 BRA `(.L_x_71) ;  /* 0x0000000400d48947 */ /* 0x000fea0003800000 */
[--C-:B------:R-:W-:Y:S01]  /*01c0*/  IMAD.IADD R20, R0, 0x1, R0.reuse ;  /* 0x0000000100147824 */ /* 0x100fe200078e0200 */
[----:B------:R-:W-:Y:S01]  /*01d0*/  IADD3 R6, PT, PT, R11, UR4, -R0 ;  /* 0x000000040b067c10 */ /* 0x000fe2000fffe800 */
[----:B------:R-:W-:Y:S01]  /*01e0*/  IMAD.MOV.U32 R13, RZ, RZ, RZ ;  /* 0x000000ffff0d7224 */ /* 0x000fe200078e00ff */
[----:B------:R-:W-:Y:S01]  /*01f0*/  MOV R8, R7 ;  /* 0x0000000700087202 */ /* 0x000fe20000000f00 */
[----:B------:R-:W-:-:S05]  /*0200*/  VIADD R9, R20, 0x1 ;  /* 0x0000000114097836 */ /* 0x000fca0000000000 */
[C---:B------:R-:W-:Y:S02]  /*0210*/  LOP3.LUT R22, R9.reuse, 0x7, RZ, 0xc0, !PT ;  /* 0x0000000709167812 */ /* 0x040fe400078ec0ff */
[C---:B------:R-:W-:Y:S02]  /*0220*/  LOP3.LUT R21, R9.reuse, 0xf, RZ, 0xc0, !PT ;  /* 0x0000000f09157812 */ /* 0x040fe400078ec0ff */
[----:B------:R-:W-:Y:S01]  /*0230*/  LOP3.LUT R10, R9, 0xfffffff0, RZ, 0xc0, !PT ;  /* 0xfffffff0090a7812 */ /* 0x000fe200078ec0ff */
[----:B------:R-:W-:Y:S01]  /*0240*/  VIADD R3, R22, 0xffffffff ;  /* 0xffffffff16037836 */ /* 0x000fe20000000000 */
[----:B------:R-:W-:Y:S02]  /*0250*/  IADD3 R2, PT, PT, R21, -0x1, RZ ;  /* 0xffffffff15027810 */ /* 0x000fe40007ffe0ff */
[----:B------:R-:W-:Y:S01]  /*0260*/  LOP3.LUT R9, R9, 0x3, RZ, 0xc0, !PT ;  /* 0x0000000309097812 */ /* 0x000fe200078ec0ff */
[----:B------:R-:W-:Y:S01]  /*0270*/  IMAD.MOV R10, RZ, RZ, -R10 ;  /* 0x000000ffff0a7224 */ /* 0x000fe200078e0a0a */
[----:B------:R-:W-:-:S02]  /*0280*/  ISETP.GE.U32.AND P0, PT, R2, 0x7, PT ;  /* 0x000000070200780c */ /* 0x000fc40003f06070 */
[----:B------:R-:W-:-:S13]  /*0290*/  ISETP.GE.U32.AND P1, PT, R3, 0x3, PT ;  /* 0x000000030300780c */ /* 0x000fda0003f26070 */
.L_x_77:
[----:B------:R-:W-:Y:S01]  /*02a0*/  ISETP.GE.U32.AND P4, PT, R20, 0xf, PT ;  /* 0x0000000f1400780c */ /* 0x000fe20003f86070 */
[----:B------:R-:W1:Y:S01]  /*02b0*/  LDCU UR4, c[0x0][0x398] ;  /* 0x00007300ff0477ac */ /* 0x000e620008000800 */
[----:B------:R-:W-:Y:S01]  /*02c0*/  ISETP.NE.AND P2, PT, R8, R0, PT ;  /* 0x000000000800720c */ /* 0x000fe20003f45270 */
[----:B------:R-:W-:Y:S01]  /*02d0*/  IMAD.IADD R17, R5, 0x1, R8 ;  /* 0x0000000105117824 */ /* 0x000fe200078e0208 */
[----:B------:R-:W-:Y:S02]  /*02e0*/  ISETP.NE.AND P3, PT, R21, RZ, PT ;  /* 0x000000ff1500720c */ /* 0x000fe40003f65270 */
[----:B------:R-:W-:-:S07]  /*02f0*/  MOV R11, R7 ;  /* 0x00000007000b7202 */ /* 0x000fce0000000f00 */
[----:B------:R-:W-:Y:S05]  /*0300*/  @!P4 BRA `(.L_x_72) ;  /* 0x0000000000a8c947 */ /* 0x000fea0003800000 */
[----:B-1----:R-:W-:Y:S02]  /*0310*/  IMAD R15, R17, UR4, R6 ;  /* 0x00000004110f7c24 */ /* 0x002fe4000f8e0206 */
[----:B------:R-:W-:Y:S02]  /*0320*/  IMAD.MOV.U32 R12, RZ, RZ, R10 ;  /* 0x000000ffff0c7224 */ /* 0x000fe400078e000a */
[----:B------:R-:W-:-:S07]  /*0330*/  IMAD.MOV.U32 R11, RZ, RZ, R7 ;  /* 0x000000ffff0b7224 */ /* 0x000fce00078e0007 */
.L_x_73:
[----:B------:R-:W1:Y:S02]  /*0340*/  LDC.64 R2, c[0x0][0x380] ;  /* 0x0000e000ff027b82 */ /* 0x000e640000000a00 */
[----:B-1----:R-:W-:-:S05]  /*0350*/  IMAD.WIDE R2, R15, 0x4, R2 ;  /* 0x000000040f027825 */ /* 0x002fca00078e0202 */
[----:B0-----:R-:W2:Y:S04]  /*0360*/  LDG.E R18, desc[UR6][R2.64] ;  /* 0x0000000602127981 */ /* 0x001ea8000c1e1900 */
[----:B------:R-:W3:Y:S04]  /*0370*/  LDG.E R26, desc[UR6][R2.64+0x4] ;  /* 0x00000406021a7981 */ /* 0x000ee8000c1e1900 */
[----:B------:R-:W4:Y:S04]  /*0380*/  LDG.E R19, desc[UR6][R2.64+0x8] ;  /* 0x0000080602137981 */ /* 0x000f28000c1e1900 */
[----:B------:R-:W5:Y:S04]  /*0390*/  LDG.E R25, desc[UR6][R2.64+0xc] ;  /* 0x00000c0602197981 */ /* 0x000f68000c1e1900 */
[----:B------:R-:W5:Y:S04]  /*03a0*/  LDG.E R24, desc[UR6][R2.64+0x10] ;  /* 0x0000100602187981 */ /* 0x000f68000c1e1900 */
[----:B------:R-:W5:Y:S04]  /*03b0*/  LDG.E R23, desc[UR6][R2.64+0x14] ;  /* 0x0000140602177981 */ /* 0x000f68000c1e1900 */
[----:B------:R-:W5:Y:S04]  /*03c0*/  LDG.E R16, desc[UR6][R2.64+0x18] ;  /* 0x0000180602107981 */ /* 0x000f68000c1e1900 */
[----:B------:R-:W5:Y:S01]  /*03d0*/  LDG.E R14, desc[UR6][R2.64+0x1c] ;  /* 0x00001c06020e7981 */ /* 0x000f62000c1e1900 */
[----:B--2---:R-:W-:-:S03]  /*03e0*/  FADD R13, R18, R13 ;  /* 0x0000000d120d7221 */ /* 0x004fc60000000000 */
[----:B------:R-:W2:Y:S01]  /*03f0*/  LDG.E R18, desc[UR6][R2.64+0x20] ;  /* 0x0000200602127981 */ /* 0x000ea2000c1e1900 */
[----:B---3--:R-:W-:-:S03]  /*0400*/  FADD R26, R13, R26 ;  /* 0x0000001a0d1a7221 */ /* 0x008fc60000000000 */
[----:B------:R-:W3:Y:S01]  /*0410*/  LDG.E R13, desc[UR6][R2.64+0x24] ;  /* 0x00002406020d7981 */ /* 0x000ee2000c1e1900 */
[----:B----4-:R-:W-:-:S03]  /*0420*/  FADD R26, R26, R19 ;  /* 0x000000131a1a7221 */ /* 0x010fc60000000000 */
[----:B------:R-:W4:Y:S01]  /*0430*/  LDG.E R19, desc[UR6][R2.64+0x28] ;  /* 0x0000280602137981 */ /* 0x000f22000c1e1900 */
[----:B-----5:R-:W-:-:S03]  /*0440*/  FADD R27, R26, R25 ;  /* 0x000000191a1b7221 */ /* 0x020fc60000000000 */
[----:B------:R-:W5:Y:S01]  /*0450*/  LDG.E R25, desc[UR6][R2.64+0x2c] ;  /* 0x00002c0602197981 */ /* 0x000f62000c1e1900 */
[----:B------:R-:W-:-:S03]  /*0460*/  FADD R26, R27, R24 ;  /* 0x000000181b1a7221 */ /* 0x000fc60000000000 */
[----:B------:R-:W5:Y:S01]  /*0470*/  LDG.E R24, desc[UR6][R2.64+0x30] ;  /* 0x0000300602187981 */ /* 0x000f62000c1e1900 */
[----:B------:R-:W-:-:S03]  /*0480*/  FADD R27, R26, R23 ;  /* 0x000000171a1b7221 */ /* 0x000fc60000000000 */
[----:B------:R-:W5:Y:S01]  /*0490*/  LDG.E R23, desc[UR6][R2.64+0x34] ;  /* 0x0000340602177981 */ /* 0x000f62000c1e1900 */
[----:B------:R-:W-:-:S03]  /*04a0*/  FADD R27, R27, R16 ;  /* 0x000000101b1b7221 */ /* 0x000fc60000000000 */
[----:B------:R-:W5:Y:S04]  /*04b0*/  LDG.E R16, desc[UR6][R2.64+0x38] ;  /* 0x0000380602107981 */ /* 0x000f68000c1e1900 */
[----:B------:R-:W5:Y:S01]  /*04c0*/  LDG.E R26, desc[UR6][R2.64+0x3c] ;  /* 0x00003c06021a7981 */ /* 0x000f62000c1e1900 */
[----:B------:R-:W-:Y:S01]  /*04d0*/  FADD R27, R27, R14 ;  /* 0x0000000e1b1b7221 */ /* 0x000fe20000000000 */
[----:B------:R-:W-:Y:S01]  /*04e0*/  IADD3 R12, PT, PT, R12, 0x10, RZ ;  /* 0x000000100c0c7810 */ /* 0x000fe20007ffe0ff */
[----:B------:R-:W-:Y:S02]  /*04f0*/  VIADD R11, R11, 0x10 ;  /* 0x000000100b0b7836 */ /* 0x000fe40000000000 */
[----:B------:R-:W-:Y:S01]  /*0500*/  VIADD R15, R15, 0x10 ;  /* 0x000000100f0f7836 */ /* 0x000fe20000000000 */
[----:B------:R-:W-:Y:S01]  /*0510*/  ISETP.NE.AND P4, PT, R12, RZ, PT ;  /* 0x000000ff0c00720c */ /* 0x000fe20003f85270 */
[----:B--2---:R-:W-:-:S04]  /*0520*/  FADD R18, R27, R18 ;  /* 0x000000121b127221 */ /* 0x004fc80000000000 */
[----:B---3--:R-:W-:-:S04]  /*0530*/  FADD R18, R18, R13 ;  /* 0x0000000d12127221 */ /* 0x008fc80000000000 */
[----:B----4-:R-:W-:-:S04]  /*0540*/  FADD R18, R18, R19 ;  /* 0x0000001312127221 */ /* 0x010fc80000000000 */
[----:B-----5:R-:W-:-:S04]  /*0550*/  FADD R25, R18, R25 ;  /* 0x0000001912197221 */ /* 0x020fc80000000000 */
[----:B------:R-:W-:-:S04]  /*0560*/  FADD R24, R25, R24 ;  /* 0x0000001819187221 */ /* 0x000fc80000000000 */
[----:B------:R-:W-:-:S04]  /*0570*/  FADD R23, R24, R23 ;  /* 0x0000001718177221 */ /* 0x000fc80000000000 */
[----:B------:R-:W-:-:S04]  /*0580*/  FADD R23, R23, R16 ;  /* 0x0000001017177221 */ /* 0x000fc80000000000 */
[----:B------:R-:W-:Y:S01]  /*0590*/  FADD R13, R23, R26 ;  /* 0x0000001a170d7221 */ /* 0x000fe20000000000 */
[----:B------:R-:W-:Y:S06]  /*05a0*/  @P4 BRA `(.L_x_73) ;  /* 0xfffffffc00644947 */ /* 0x000fec000383ffff */
.L_x_72:
[----:B-1----:R-:W-:Y:S01]  /*05b0*/  IMAD R12, R17, UR4, R4 ;  /* 0x00000004110c7c24 */ /* 0x002fe2000f8e0204 */
[----:B------:R-:W-:Y:S01]  /*05c0*/  IADD3 R8, PT, PT, R8, 0x1, RZ ;  /* 0x0000000108087810 */ /* 0x000fe20007ffe0ff */
[----:B------:R-:W-:Y:S06]  /*05d0*/  @!P3 BRA `(.L_x_74) ;  /* 0x0000000000c8b947 */ /* 0x000fec0003800000 */
[----:B------:R-:W-:Y:S01]  /*05e0*/  ISETP.NE.AND P3, PT, R22, RZ, PT ;  /* 0x000000ff1600720c */ /* 0x000fe20003f65270 */
[----:B------:R-:W-:-:S12]  /*05f0*/  @!P0 BRA `(.L_x_75) ;  /* 0x0000000000508947 */ /* 0x000fd80003800000 */
[----:B------:R-:W1:Y:S01]  /*0600*/  LDC.64 R2, c[0x0][0x380] ;  /* 0x0000e000ff027b82 */ /* 0x000e620000000a00 */
[----:B------:R-:W-:-:S04]  /*0610*/  IMAD.IADD R15, R12, 0x1, R11 ;  /* 0x000000010c0f7824 */ /* 0x000fc800078e020b */
        /* <DEDUP_REMOVED lines=9> */
[----:B------:R-:W-:-:S02]  /*06b0*/  VIADD R11, R11, 0x8 ;  /* 0x000000080b0b7836 */ /* 0x000fc40000000000 */
[----:B--2---:R-:W-:-:S04]  /*06c0*/  FADD R16, R13, R16 ;  /* 0x000000100d107221 */ /* 0x004fc80000000000 */
[----:B---3--:R-:W-:-:S04]  /*06d0*/  FADD R15, R16, R15 ;  /* 0x0000000f100f7221 */ /* 0x008fc80000000000 */
[----:B----4-:R-:W-:-:S04]  /*06e0*/  FADD R15, R15, R18 ;  /* 0x000000120f0f7221 */ /* 0x010fc80000000000 */
[----:B-----5:R-:W-:-:S04]  /*06f0*/  FADD R15, R15, R24 ;  /* 0x000000180f0f7221 */ /* 0x020fc80000000000 */
[----:B------:R-:W-:-:S04]  /*0700*/  FADD R15, R15, R26 ;  /* 0x0000001a0f0f7221 */ /* 0x000fc80000000000 */
[----:B------:R-:W-:-:S04]  /*0710*/  FADD R15, R15, R28 ;  /* 0x0000001c0f0f7221 */ /* 0x000fc80000000000 */
[----:B------:R-:W-:-:S04]  /*0720*/  FADD R14, R15, R14 ;  /* 0x0000000e0f0e7221 */ /* 0x000fc80000000000 */
[----:B------:R-:W-:-:S07]  /*0730*/  FADD R13, R14, R17 ;  /* 0x000000110e0d7221 */ /* 0x000fce0000000000 */
.L_x_75:
[----:B------:R-:W-:Y:S05]  /*0740*/  @!P3 BRA `(.L_x_74) ;  /* 0x00000000006cb947 */ /* 0x000fea0003800000 */
[----:B------:R-:W-:Y:S01]  /*0750*/  ISETP.NE.AND P3, PT, R9, RZ, PT ;  /* 0x000000ff0900720c */ /* 0x000fe20003f65270 */
[----:B------:R-:W-:-:S12]  /*0760*/  @!P1 BRA `(.L_x_76) ;  /* 0x0000000000309947 */ /* 0x000fd80003800000 */
[----:B------:R-:W1:Y:S01]  /*0770*/  LDC.64 R2, c[0x0][0x380] ;  /* 0x0000e000ff027b82 */ /* 0x000e620000000a00 */
[----:B------:R-:W-:-:S05]  /*0780*/  IADD3 R15, PT, PT, R12, R11, RZ ;  /* 0x0000000b0c0f7210 */ /* 0x000fca0007ffe0ff */
[----:B-1----:R-:W-:-:S05]  /*0790*/  IMAD.WIDE R2, R15, 0x4, R2 ;  /* 0x000000040f027825 */ /* 0x002fca00078e0202 */
[----:B0-----:R-:W2:Y:S04]  /*07a0*/  LDG.E R14, desc[UR6][R2.64] ;  /* 0x00000006020e7981 */ /* 0x001ea8000c1e1900 */
[----:B------:R-:W3:Y:S04]  /*07b0*/  LDG.E R15, desc[UR6][R2.64+0x4] ;  /* 0x00000406020f7981 */ /* 0x000ee8000c1e1900 */
[----:B------:R-:W4:Y:S04]  /*07c0*/  LDG.E R17, desc[UR6][R2.64+0x8] ;  /* 0x0000080602117981 */ /* 0x000f28000c1e1900 */
[----:B------:R-:W5:Y:S01]  /*07d0*/  LDG.E R19, desc[UR6][R2.64+0xc] ;  /* 0x00000c0602137981 */ /* 0x000f62000c1e1900 */
[----:B------:R-:W-:-:S02]  /*07e0*/  VIADD R11, R11, 0x4 ;  /* 0x000000040b0b7836 */ /* 0x000fc40000000000 */
[----:B--2---:R-:W-:-:S04]  /*07f0*/  FADD R14, R13, R14 ;  /* 0x0000000e0d0e7221 */ /* 0x004fc80000000000 */
[----:B---3--:R-:W-:-:S04]  /*0800*/  FADD R14, R14, R15 ;  /* 0x0000000f0e0e7221 */ /* 0x008fc80000000000 */
[----:B----4-:R-:W-:-:S04]  /*0810*/  FADD R14, R14, R17 ;  /* 0x000000110e0e7221 */ /* 0x010fc80000000000 */
[----:B-----5:R-:W-:-:S07]  /*0820*/  FADD R13, R14, R19 ;  /* 0x000000130e0d7221 */ /* 0x020fce0000000000 */
.L_x_76:
[----:B------:R-:W-:Y:S05]  /*0830*/  @!P3 BRA `(.L_x_74) ;  /* 0x000000000030b947 */ /* 0x000fea0003800000 */
[----:B------:R-:W1:Y:S01]  /*0840*/  LDC.64 R2, c[0x0][0x380] ;  /* 0x0000e000ff027b82 */ /* 0x000e620000000a00 */
[----:B------:R-:W-:-:S04]  /*0850*/  IMAD.IADD R11, R12, 0x1, R11 ;  /* 0x000000010c0b7824 */ /* 0x000fc800078e020b */
[----:B-1----:R-:W-:-:S05]  /*0860*/  IMAD.WIDE R2, R11, 0x4, R2 ;  /* 0x000000040b027825 */ /* 0x002fca00078e0202 */
[----:B0-----:R-:W2:Y:S01]  /*0870*/  LDG.E R12, desc[UR6][R2.64] ;  /* 0x00000006020c7981 */ /* 0x001ea2000c1e1900 */
[----:B------:R-:W-:Y:S01]  /*0880*/  ISETP.NE.AND P3, PT, R9, 0x1, PT ;  /* 0x000000010900780c */ /* 0x000fe20003f65270 */
[----:B--2---:R-:W-:-:S12]  /*0890*/  FADD R13, R13, R12 ;  /* 0x0000000c0d0d7221 */ /* 0x004fd80000000000 */
[----:B------:R-:W-:Y:S05]  /*08a0*/  @!P3 BRA `(.L_x_74) ;  /* 0x000000000014b947 */ /* 0x000fea0003800000 */
[----:B------:R-:W-:Y:S01]  /*08b0*/  ISETP.NE.AND P3, PT, R9, 0x2, PT ;  /* 0x000000020900780c */ /* 0x000fe20003f65270 */
[----:B------:R-:W2:-:S12]  /*08c0*/  LDG.E R12, desc[UR6][R2.64+0x4] ;  /* 0x00000406020c7981 */ /* 0x000e98000c1e1900 */
[----:B------:R-:W3:Y:S01]  /*08d0*/  @P3 LDG.E R14, desc[UR6][R2.64+0x8] ;  /* 0x00000806020e3981 */ /* 0x000ee2000c1e1900 */
[----:B--2---:R-:W-:-:S04]  /*08e0*/  FADD R13, R13, R12 ;  /* 0x0000000c0d0d7221 */ /* 0x004fc80000000000 */
[----:B---3--:R-:W-:-:S07]  /*08f0*/  @P3 FADD R13, R13, R14 ;  /* 0x0000000e0d0d3221 */ /* 0x008fce0000000000 */
.L_x_74:
[----:B------:R-:W-:Y:S05]  /*0900*/  @P2 BRA `(.L_x_77) ;  /* 0xfffffff800642947 */ /* 0x000fea000383ffff */
.L_x_71:
[----:B------:R-:W1:Y:S01]  /*0910*/  LDCU UR4, c[0x0][0x390] ;  /* 0x00007200ff0477ac */ /* 0x000e620008000800 */
[----:B------:R-:W-:Y:S01]  /*0920*/  BSSY.RECONVERGENT B0, `(.L_x_78) ;  /* 0x000000f000007945 */ /* 0x000fe20003800200 */
[----:B-1----:R-:W-:-:S06]  /*0930*/  UIMAD UR4, UR4, UR4, URZ ;  /* 0x00000004040472a4 */ /* 0x002fcc000f8e02ff */
[----:B------:R-:W-:-:S04]  /*0940*/  I2FP.F32.U32 R6, UR4 ;  /* 0x0000000400067c45 */ /* 0x000fc80008201000 */
[----:B------:R-:W1:Y:S08]  /*0950*/  MUFU.RCP R3, R6 ;  /* 0x0000000600037308 */ /* 0x000e700000001000 */
[----:B------:R-:W2:Y:S01]  /*0960*/  FCHK P0, R13, R6 ;  /* 0x000000060d007302 */ /* 0x000ea20000000000 */
[----:B-1----:R-:W-:-:S04]  /*0970*/  FFMA R0, -R6, R3, 1 ;  /* 0x3f80000006007423 */ /* 0x002fc80000000103 */
[----:B------:R-:W-:-:S04]  /*0980*/  FFMA R0, R3, R0, R3 ;  /* 0x0000000003007223 */ /* 0x000fc80000000003 */
[----:B------:R-:W-:-:S04]  /*0990*/  FFMA R3, R0, R13, RZ ;  /* 0x0000000d00037223 */ /* 0x000fc800000000ff */
[----:B------:R-:W-:-:S04]  /*09a0*/  FFMA R2, -R6, R3, R13 ;  /* 0x0000000306027223 */ /* 0x000fc8000000010d */
[----:B------:R-:W-:Y:S01]  /*09b0*/  FFMA R7, R0, R2, R3 ;  /* 0x0000000200077223 */ /* 0x000fe20000000003 */
[----:B--2---:R-:W-:Y:S06]  /*09c0*/  @!P0 BRA `(.L_x_79) ;  /* 0x0000000000108947 */ /* 0x004fec0003800000 */
[----:B------:R-:W-:Y:S02]  /*09d0*/  MOV R3, R13 ;  /* 0x0000000d00037202 */ /* 0x000fe40000000f00 */
[----:B------:R-:W-:-:S07]  /*09e0*/  MOV R2, 0xa00 ;  /* 0x00000a0000027802 */ /* 0x000fce0000000f00 */
[----:B0-----:R-:W-:Y:S05]  /*09f0*/  CALL.REL.NOINC `($__internal_3_$__cuda_sm3x_div_rn_noftz_f32_slowpath) ;  /* 0x0000000000207944 */ /* 0x001fea0003c00000 */
[----:B------:R-:W-:-:S07]  /*0a00*/  IMAD.MOV.U32 R7, RZ, RZ, R0 ;  /* 0x000000ffff077224 */ /* 0x000fce00078e0000 */
.L_x_79:
[----:B0-----:R-:W-:Y:S05]  /*0a10*/  BSYNC.RECONVERGENT B0 ;  /* 0x0000000000007941 */ /* 0x001fea0003800200 */
.L_x_78:
[----:B------:R-:W0:Y:S01]  /*0a20*/  LDC.64 R2, c[0x0][0x388] ;  /* 0x0000e200ff027b82 */ /* 0x000e220000000a00 */
[----:B------:R-:W1:Y:S02]  /*0a30*/  LDCU UR4, c[0x0][0x398] ;  /* 0x00007300ff0477ac */ /* 0x000e640008000800 */
[----:B-1----:R-:W-:-:S04]  /*0a40*/  IMAD R5, R5, UR4, R4 ;  /* 0x0000000405057c24 */ /* 0x002fc8000f8e0204 */
[----:B0-----:R-:W-:-:S05]  /*0a50*/  IMAD.WIDE R2, R5, 0x4, R2 ;  /* 0x0000000405027825 */ /* 0x001fca00078e0202 */
[----:B------:R-:W-:Y:S01]  /*0a60*/  STG.E desc[UR6][R2.64], R7 ;  /* 0x0000000702007986 */ /* 0x000fe2000c101906 */
[----:B------:R-:W-:Y:S05]  /*0a70*/  EXIT ;  /* 0x000000000000794d */ /* 0x000fea0003800000 */
        .weak           $__internal_3_$__cuda_sm3x_div_rn_noftz_f32_slowpath
        .type           $__internal_3_$__cuda_sm3x_div_rn_noftz_f32_slowpath,@function
        .size           $__internal_3_$__cuda_sm3x_div_rn_noftz_f32_slowpath,(.L_x_95 - $__internal_3_$__cuda_sm3x_div_rn_noftz_f32_slowpath)
$__internal_3_$__cuda_sm3x_div_rn_noftz_f32_slowpath:
[----:B------:R-:W-:Y:S01]  /*0a80*/  SHF.R.U32.HI R7, RZ, 0x17, R6 ;  /* 0x00000017ff077819 */ /* 0x000fe20000011606 */
[----:B------:R-:W-:Y:S01]  /*0a90*/  BSSY.RECONVERGENT B1, `(.L_x_80) ;  /* 0x0000063000017945 */ /* 0x000fe20003800200 */
[----:B------:R-:W-:Y:S02]  /*0aa0*/  SHF.R.U32.HI R0, RZ, 0x17, R3 ;  /* 0x00000017ff007819 */ /* 0x000fe40000011603 */
[----:B------:R-:W-:Y:S02]  /*0ab0*/  LOP3.LUT R7, R7, 0xff, RZ, 0xc0, !PT ;  /* 0x000000ff07077812 */ /* 0x000fe400078ec0ff */
[----:B------:R-:W-:-:S03]  /*0ac0*/  LOP3.LUT R12, R0, 0xff, RZ, 0xc0, !PT ;  /* 0x000000ff000c7812 */ /* 0x000fc600078ec0ff */
[----:B------:R-:W-:Y:S01]  /*0ad0*/  VIADD R9, R7, 0xffffffff ;  /* 0xffffffff07097836 */ /* 0x000fe20000000000 */
[----:B------:R-:W-:-:S04]  /*0ae0*/  IADD3 R10, PT, PT, R12, -0x1, RZ ;  /* 0xffffffff0c0a7810 */ /* 0x000fc80007ffe0ff */
[----:B------:R-:W-:-:S04]  /*0af0*/  ISETP.GT.U32.AND P0, PT, R9, 0xfd, PT ;  /* 0x000000fd0900780c */ /* 0x000fc80003f04070 */
[----:B------:R-:W-:-:S13]  /*0b00*/  ISETP.GT.U32.OR P0, PT, R10, 0xfd, P0 ;  /* 0x000000fd0a00780c */ /* 0x000fda0000704470 */
[----:B------:R-:W-:Y:S01]  /*0b10*/  @!P0 IMAD.MOV.U32 R8, RZ, RZ, RZ ;  /* 0x000000ffff088224 */ /* 0x000fe200078e00ff */
[----:B------:R-:W-:Y:S06]  /*0b20*/  @!P0 BRA `(.L_x_81) ;  /* 0x0000000000608947 */ /* 0x000fec0003800000 */
[----:B------:R-:W-:Y:S01]  /*0b30*/  FSETP.GTU.FTZ.AND P0, PT, |R3|, +INF , PT ;  /* 0x7f8000000300780b */ /* 0x000fe20003f1c200 */
[----:B------:R-:W-:Y:S01]  /*0b40*/  IMAD.MOV.U32 R0, RZ, RZ, R6 ;  /* 0x000000ffff007224 */ /* 0x000fe200078e0006 */
        /* <DEDUP_REMOVED lines=20> */
[----:B------:R-:W-:Y:S01]  /*0c90*/  @!P1 FFMA R6, R0, 1.84467440737095516160e+19, RZ ;  /* 0x5f80000000069823 */ /* 0x000fe200000000ff */
[----:B------:R-:W-:-:S07]  /*0ca0*/  @!P1 VIADD R8, R8, 0x40 ;  /* 0x0000004008089836 */ /* 0x000fce0000000000 */
.L_x_81:
[----:B------:R-:W-:Y:S01]  /*0cb0*/  LEA R9, R7, 0xc0800000, 0x17 ;  /* 0xc080000007097811 */ /* 0x000fe200078eb8ff */
[----:B------:R-:W-:Y:S03]  /*0cc0*/  BSSY.RECONVERGENT B2, `(.L_x_86) ;  /* 0x0000036000027945 */ /* 0x000fe60003800200 */
[----:B------:R-:W-:Y:S01]  /*0cd0*/  IADD3 R9, PT, PT, -R9, R6, RZ ;  /* 0x0000000609097210 */ /* 0x000fe20007ffe1ff */
[----:B------:R-:W-:-:S03]  /*0ce0*/  VIADD R6, R12, 0xffffff81 ;  /* 0xffffff810c067836 */ /* 0x000fc60000000000 */
[----:B------:R-:W0:Y:S01]  /*0cf0*/  MUFU.RCP R10, R9 ;  /* 0x00000009000a7308 */ /* 0x000e220000001000 */
[----:B------:R-:W-:Y:S01]  /*0d00*/  FADD.FTZ R11, -R9, -RZ ;  /* 0x800000ff090b7221 */ /* 0x000fe20000010100 */
[C---:B------:R-:W-:Y:S01]  /*0d10*/  IMAD R0, R6.reuse, -0x800000, R3 ;  /* 0xff80000006007824 */ /* 0x040fe200078e0203 */
[----:B------:R-:W-:-:S05]  /*0d20*/  IADD3 R7, PT, PT, R6, 0x7f, -R7 ;  /* 0x0000007f06077810 */ /* 0x000fca0007ffe807 */
[----:B------:R-:W-:Y:S02]  /*0d30*/  IMAD.IADD R7, R7, 0x1, R8 ;  /* 0x0000000107077824 */ /* 0x000fe400078e0208 */
        /* <DEDUP_REMOVED lines=21> */
[C---:B------:R-:W-:Y:S01]  /*0e90*/  IADD3 R8, PT, PT, R9.reuse, 0x20, RZ ;  /* 0x0000002009087810 */ /* 0x040fe20007ffe0ff */
[CCC-:B------:R-:W-:Y:S01]  /*0ea0*/  FFMA.RM R6, R12.reuse, R10.reuse, R13.reuse ;  /* 0x0000000a0c067223 */ /* 0x1c0fe2000000400d */
[----:B------:R-:W-:Y:S02]  /*0eb0*/  ISETP.NE.AND P2, PT, R9, RZ, PT ;  /* 0x000000ff0900720c */ /* 0x000fe40003f45270 */
[----:B------:R-:W-:Y:S01]  /*0ec0*/  LOP3.LUT R7, R3, 0x7fffff, RZ, 0xc0, !PT ;  /* 0x007fffff03077812 */ /* 0x000fe200078ec0ff */
[----:B------:R-:W-:Y:S01]  /*0ed0*/  FFMA.RP R3, R12, R10, R13 ;  /* 0x0000000a0c037223 */ /* 0x000fe2000000800d */
[----:B------:R-:W-:Y:S01]  /*0ee0*/  ISETP.NE.AND P1, PT, R9, RZ, PT ;  /* 0x000000ff0900720c */ /* 0x000fe20003f25270 */
[----:B------:R-:W-:Y:S01]  /*0ef0*/  IMAD.MOV R9, RZ, RZ, -R9 ;  /* 0x000000ffff097224 */ /* 0x000fe200078e0a09 */
[----:B------:R-:W-:Y:S02]  /*0f00*/  LOP3.LUT R7, R7, 0x800000, RZ, 0xfc, !PT ;  /* 0x0080000007077812 */ /* 0x000fe400078efcff */
[----:B------:R-:W-:-:S02]  /*0f10*/  FSETP.NEU.FTZ.AND P0, PT, R3, R6, PT ;  /* 0x000000060300720b */ /* 0x000fc40003f1d000 */
[----:B------:R-:W-:Y:S02]  /*0f20*/  SHF.L.U32 R8, R7, R8, RZ ;  /* 0x0000000807087219 */ /* 0x000fe400000006ff */
[----:B------:R-:W-:Y:S02]  /*0f30*/  SEL R6, R9, RZ, P2 ;  /* 0x000000ff09067207 */ /* 0x000fe40001000000 */
[----:B------:R-:W-:Y:S02]  /*0f40*/  ISETP.NE.AND P1, PT, R8, RZ, P1 ;  /* 0x000000ff0800720c */ /* 0x000fe40000f25270 */
[----:B------:R-:W-:Y:S02]  /*0f50*/  SHF.R.U32.HI R6, RZ, R6, R7 ;  /* 0x00000006ff067219 */ /* 0x000fe40000011607 */
[----:B------:R-:W-:Y:S02]  /*0f60*/  PLOP3.LUT P0, PT, P0, P1, PT, 0xf8, 0x8f ;  /* 0x00000000008f781c */ /* 0x000fe40000703f70 */
[----:B------:R-:W-:-:S02]  /*0f70*/  SHF.R.U32.HI R8, RZ, 0x1, R6 ;  /* 0x00000001ff087819 */ /* 0x000fc40000011606 */
[----:B------:R-:W-:-:S04]  /*0f80*/  SEL R3, RZ, 0x1, !P0 ;  /* 0x00000001ff037807 */ /* 0x000fc80004000000 */
[----:B------:R-:W-:-:S04]  /*0f90*/  LOP3.LUT R3, R3, 0x1, R8, 0xf8, !PT ;  /* 0x0000000103037812 */ /* 0x000fc800078ef808 */
[----:B------:R-:W-:-:S04]  /*0fa0*/  LOP3.LUT R3, R3, R6, RZ, 0xc0, !PT ;  /* 0x0000000603037212 */ /* 0x000fc800078ec0ff */
[----:B------:R-:W-:-:S04]  /*0fb0*/  IADD3 R3, PT, PT, R8, R3, RZ ;  /* 0x0000000308037210 */ /* 0x000fc80007ffe0ff */
[----:B------:R-:W-:Y:S01]  /*0fc0*/  LOP3.LUT R0, R3, R0, RZ, 0xfc, !PT ;  /* 0x0000000003007212 */ /* 0x000fe200078efcff */
[----:B------:R-:W-:Y:S06]  /*0fd0*/  BRA `(.L_x_89) ;  /* 0x0000000000107947 */ /* 0x000fec0003800000 */
.L_x_88:
[----:B------:R-:W-:-:S04]  /*0fe0*/  LOP3.LUT R0, R0, 0x80000000, RZ, 0xc0, !PT ;  /* 0x8000000000007812 */ /* 0x000fc800078ec0ff */
[----:B------:R-:W-:Y:S01]  /*0ff0*/  LOP3.LUT R0, R0, 0x7f800000, RZ, 0xfc, !PT ;  /* 0x7f80000000007812 */ /* 0x000fe200078efcff */
[----:B------:R-:W-:Y:S06]  /*1000*/  BRA `(.L_x_89) ;  /* 0x0000000000047947 */ /* 0x000fec0003800000 */
.L_x_87:
[----:B------:R-:W-:-:S07]  /*1010*/  IMAD R0, R7, 0x800000, R0 ;  /* 0x0080000007007824 */ /* 0x000fce00078e0200 */
.L_x_89:
[----:B------:R-:W-:Y:S05]  /*1020*/  BSYNC.RECONVERGENT B2 ;  /* 0x0000000000027941 */ /* 0x000fea0003800200 */
.L_x_86:
[----:B------:R-:W-:Y:S05]  /*1030*/  BRA `(.L_x_90) ;  /* 0x0000000000207947 */ /* 0x000fea0003800000 */
.L_x_85:
[----:B------:R-:W-:-:S04]  /*1040*/  LOP3.LUT R0, R6, 0x80000000, R3, 0x48, !PT ;  /* 0x8000000006007812 */ /* 0x000fc800078e4803 */
[----:B------:R-:W-:Y:S01]  /*1050*/  LOP3.LUT R0, R0, 0x7f800000, RZ, 0xfc, !PT ;  /* 0x7f80000000007812 */ /* 0x000fe200078efcff */
[----:B------:R-:W-:Y:S06]  /*1060*/  BRA `(.L_x_90) ;  /* 0x0000000000147947 */ /* 0x000fec0003800000 */
.L_x_84:
[----:B------:R-:W-:Y:S01]  /*1070*/  LOP3.LUT R0, R6, 0x80000000, R3, 0x48, !PT ;  /* 0x8000000006007812 */ /* 0x000fe200078e4803 */
[----:B------:R-:W-:Y:S06]  /*1080*/  BRA `(.L_x_90) ;  /* 0x00000000000c7947 */ /* 0x000fec0003800000 */
.L_x_83:
[----:B------:R-:W0:Y:S01]  /*1090*/  MUFU.RSQ R0, -QNAN ;  /* 0xffc0000000007908 */ /* 0x000e220000001400 */
[----:B------:R-:W-:Y:S05]  /*10a0*/  BRA `(.L_x_90) ;  /* 0x0000000000047947 */ /* 0x000fea0003800000 */
.L_x_82:
[----:B------:R-:W-:-:S07]  /*10b0*/  FADD.FTZ R0, R3, R0 ;  /* 0x0000000003007221 */ /* 0x000fce0000010000 */
.L_x_90:
[----:B------:R-:W-:Y:S05]  /*10c0*/  BSYNC.RECONVERGENT B1 ;  /* 0x0000000000017941 */ /* 0x000fea0003800200 */
.L_x_80:
[----:B------:R-:W-:-:S04]  /*10d0*/  HFMA2 R3, -RZ, RZ, 0, 0 ;  /* 0x00000000ff037431 */ /* 0x000fc800000001ff */
[----:B0-----:R-:W-:Y:S05]  /*10e0*/  RET.REL.NODEC R2 `(_Z11mean_filterPfS_iii) ;  /* 0xffffffec02c47950 */ /* 0x001fea0003c3ffff */
.L_x_91:
        /* <DEDUP_REMOVED lines=9> */
.L_x_95:


//--------------------- .nv.shared.reserved.0     --------------------------
	.section	.nv.shared.reserved.0,"aw",@nobits
	.weak		__nv_reservedSMEM_offset_0_alias
	.size		__nv_reservedSMEM_offset_0_alias, 0, 64
	.other		__nv_reservedSMEM_offset_0_alias,@"STO_CUDA_RESERVED_SHARED STV_DEFAULT"
__nv_reservedSMEM_offset_0_alias:
	.zero		0
	.zero		64


//--------------------- .nv.constant0._Z18gaussian_smoothingPfS_S_iii --------------------------
	.section	.nv.constant0._Z18gaussian_smoothingPfS_S_iii,"a",@progbits
	.sectionflags	@""
	.align	4
.nv.constant0._Z18gaussian_smoothingPfS_S_iii:
	.zero		932


//--------------------- .nv.constant0._Z17compute_disparityPfS_Piiiii --------------------------
	.section	.nv.constant0._Z17compute_disparityPfS_Piiiii,"a",@progbits
	.sectionflags	@""
	.align	4
.nv.constant0._Z17compute_disparityPfS_Piiiii:
	.zero		936


//--------------------- .nv.constant0._Z18warpPerspectiveGpuPfS_S_iii --------------------------
	.section	.nv.constant0._Z18warpPerspectiveGpuPfS_S_iii,"a",@progbits
	.sectionflags	@""
	.align	4
.nv.constant0._Z18warpPerspectiveGpuPfS_S_iii:
	.zero		932


//--------------------- .nv.constant0._Z12rgb2gray_gpuPfS_ii --------------------------
	.section	.nv.constant0._Z12rgb2gray_gpuPfS_ii,"a",@progbits
	.sectionflags	@""
	.align	4
.nv.constant0._Z12rgb2gray_gpuPfS_ii:
	.zero		920


//--------------------- .nv.constant0._Z11mean_filterPfS_iii --------------------------
	.section	.nv.constant0._Z11mean_filterPfS_iii,"a",@progbits
	.sectionflags	@""
	.align	4
.nv.constant0._Z11mean_filterPfS_iii:
	.zero		924


//--------------------- SYMBOLS --------------------------

	.type		.nv.reservedSmem.offset0,@object
	.size		.nv.reservedSmem.offset0,0x4
